// auto-generated by cutlass_sweep.gemm — config: {"arch": "sm_90", "cluster_m": 1, "cluster_n": 1, "dtype": "int8", "dtype_b": "int8", "layout": "nt", "stages": 0, "tile_k": 64, "tile_m": 128, "tile_n": 176}
#include "cutlass/cutlass.h"
#include "cutlass/gemm/collective/collective_builder.hpp"
#include "cutlass/gemm/device/gemm_universal_adapter.h"
#include "cutlass/gemm/kernel/gemm_universal.hpp"
#include "cutlass/epilogue/collective/collective_builder.hpp"

using ElemA = int8_t;
using ElemB = int8_t;
using ElemCD = int8_t;
using Acc  = int32_t;
using TileShape    = cute::Shape<cute::_128, cute::_176, cute::_64>;
using ClusterShape = cute::Shape<cute::_1, cute::_1, cute::_1>;

using CollectiveEpilogue = typename cutlass::epilogue::collective::CollectiveBuilder<
    cutlass::arch::Sm90, cutlass::arch::OpClassTensorOp,
    TileShape, ClusterShape,
    cutlass::epilogue::collective::EpilogueTileAuto,
    Acc, Acc,
    ElemCD, cutlass::layout::RowMajor, 128 / cutlass::sizeof_bits<ElemCD>::value,
    ElemCD, cutlass::layout::RowMajor, 128 / cutlass::sizeof_bits<ElemCD>::value,
    cutlass::epilogue::collective::EpilogueScheduleAuto
  >::CollectiveOp;

using CollectiveMainloop = typename cutlass::gemm::collective::CollectiveBuilder<
    cutlass::arch::Sm90, cutlass::arch::OpClassTensorOp,
    ElemA, cutlass::layout::RowMajor, 128 / cutlass::sizeof_bits<ElemA>::value,
    ElemB, cutlass::layout::ColumnMajor, 128 / cutlass::sizeof_bits<ElemB>::value,
    Acc,
    TileShape, ClusterShape,
    cutlass::gemm::collective::StageCountAutoCarveout<static_cast<int>(sizeof(typename CollectiveEpilogue::SharedStorage))>,
    cutlass::gemm::collective::KernelScheduleAuto
  >::CollectiveOp;

using GemmKernel = cutlass::gemm::kernel::GemmUniversal<
    cute::Shape<int,int,int,int>,
    CollectiveMainloop,
    CollectiveEpilogue
>;
using Gemm = cutlass::gemm::device::GemmUniversalAdapter<GemmKernel>;

// Force the device kernel symbol into the cubin without needing a host main.
auto* _anchor = &cutlass::device_kernel<GemmKernel>;


// ===== COMPILED SASS (sm_90a) =====

	.target	sm_90a

	.elftype	@"ET_EXEC"


//--------------------- .note.nv.tkinfo           --------------------------
	.section	.note.nv.tkinfo,"",@"SHT_NOTE"
	.sectionflags	@"SHF_NOTE_NV_TKINFO"
	.tkinfo
        /*0018*/ 	.word	0x00000002
        /*0030*/ 	.string	""
        /*0030*/ 	.string	"ptxas"
        /*0030*/ 	.string	"Cuda compilation tools, release 13.0, V13.0.88"
        /*0030*/ 	.string	"Build cuda_13.0.r13.0/compiler.36424714_0"
        /*0030*/ 	.string	"-arch sm_90a -m 64 "



//--------------------- .note.nv.cuinfo           --------------------------
	.section	.note.nv.cuinfo,"",@"SHT_NOTE"
	.sectionflags	@"SHF_NOTE_NV_CUINFO"
        /*0018*/ 	.short	0x0002
        /*001a*/ 	.short	0x005a
        /*001c*/ 	.short	0x0082
	.zero		2


//--------------------- .nv.info                  --------------------------
	.section	.nv.info,"",@"SHT_CUDA_INFO"
	.align	4


	//----- nvinfo : EIATTR_REGCOUNT
	.align		4
        /*0000*/ 	.byte	0x04, 0x2f
        /*0002*/ 	.short	(.L_15 - .L_14)
	.align		4
.L_14:
        /*0004*/ 	.word	index@(_ZN7cutlass13device_kernelINS_4gemm6kernel13GemmUniversalIN4cute5tupleIJiiiiEEENS1_10collective13CollectiveMmaINS1_34MainloopSm90TmaGmmaWarpSpecializedILi11ENS5_IJNS4_1CILi1EEESB_SB_EEENS1_35KernelTmaWarpSpecializedCooperativeEEENS5_IJNSA_ILi128EEENSA_ILi176EEENSA_ILi64EEEEEEaNS5_IJlSB_lEEEaSJ_NS4_8TiledMMAINS4_8MMA_AtomIJNS4_4SM904GMMA26MMA_64x16x32_S32S8S8_SS_TNEEEENS4_6LayoutINS5_IJNSA_ILi2EEESB_SB_EEENS5_IJSB_NSA_ILi0EEEST_EEEEENS5_IJNS4_10UnderscoreESW_SW_EEEEENS4_13SM90_TMA_LOADENS4_14ComposedLayoutINS4_7SwizzleILi2ELi4ELi3EEENS4_18smem_ptr_flag_bitsILi8EEENSQ_INS5_IJNSA_ILi8EEESH_EEENS5_IJSH_SB_EEEEEEEvNS4_8identityESZ_S19_vS1A_EENS_8epilogue10collective6detail29Sm90TmaWarpSpecializedAdapterINS1D_15DefaultEpilogueIaSJ_SJ_NS1C_6thread17LinearCombinationIaLi1EiiLNS1H_9ScaleType4KindE0ELNS_15FloatRoundStyleE2EaEENS1_15EpilogueDefaultEEEEEvvEEEEvNT_6ParamsE)
        /*0008*/ 	.word	0x000000a8


	//----- nvinfo : EIATTR_FRAME_SIZE
	.align		4
.L_15:
        /*000c*/ 	.byte	0x04, 0x11
        /*000e*/ 	.short	(.L_17 - .L_16)
	.align		4
.L_16:
        /*0010*/ 	.word	index@(_ZN7cutlass13device_kernelINS_4gemm6kernel13GemmUniversalIN4cute5tupleIJiiiiEEENS1_10collective13CollectiveMmaINS1_34MainloopSm90TmaGmmaWarpSpecializedILi11ENS5_IJNS4_1CILi1EEESB_SB_EEENS1_35KernelTmaWarpSpecializedCooperativeEEENS5_IJNSA_ILi128EEENSA_ILi176EEENSA_ILi64EEEEEEaNS5_IJlSB_lEEEaSJ_NS4_8TiledMMAINS4_8MMA_AtomIJNS4_4SM904GMMA26MMA_64x16x32_S32S8S8_SS_TNEEEENS4_6LayoutINS5_IJNSA_ILi2EEESB_SB_EEENS5_IJSB_NSA_ILi0EEEST_EEEEENS5_IJNS4_10UnderscoreESW_SW_EEEEENS4_13SM90_TMA_LOADENS4_14ComposedLayoutINS4_7SwizzleILi2ELi4ELi3EEENS4_18smem_ptr_flag_bitsILi8EEENSQ_INS5_IJNSA_ILi8EEESH_EEENS5_IJSH_SB_EEEEEEEvNS4_8identityESZ_S19_vS1A_EENS_8epilogue10collective6detail29Sm90TmaWarpSpecializedAdapterINS1D_15DefaultEpilogueIaSJ_SJ_NS1C_6thread17LinearCombinationIaLi1EiiLNS1H_9ScaleType4KindE0ELNS_15FloatRoundStyleE2EaEENS1_15EpilogueDefaultEEEEEvvEEEEvNT_6ParamsE)
        /*0014*/ 	.word	0x00000000


	//----- nvinfo : EIATTR_MIN_STACK_SIZE
	.align		4
.L_17:
        /*0018*/ 	.byte	0x04, 0x12
        /*001a*/ 	.short	(.L_19 - .L_18)
	.align		4
.L_18:
        /*001c*/ 	.word	index@(_ZN7cutlass13device_kernelINS_4gemm6kernel13GemmUniversalIN4cute5tupleIJiiiiEEENS1_10collective13CollectiveMmaINS1_34MainloopSm90TmaGmmaWarpSpecializedILi11ENS5_IJNS4_1CILi1EEESB_SB_EEENS1_35KernelTmaWarpSpecializedCooperativeEEENS5_IJNSA_ILi128EEENSA_ILi176EEENSA_ILi64EEEEEEaNS5_IJlSB_lEEEaSJ_NS4_8TiledMMAINS4_8MMA_AtomIJNS4_4SM904GMMA26MMA_64x16x32_S32S8S8_SS_TNEEEENS4_6LayoutINS5_IJNSA_ILi2EEESB_SB_EEENS5_IJSB_NSA_ILi0EEEST_EEEEENS5_IJNS4_10UnderscoreESW_SW_EEEEENS4_13SM90_TMA_LOADENS4_14ComposedLayoutINS4_7SwizzleILi2ELi4ELi3EEENS4_18smem_ptr_flag_bitsILi8EEENSQ_INS5_IJNSA_ILi8EEESH_EEENS5_IJSH_SB_EEEEEEEvNS4_8identityESZ_S19_vS1A_EENS_8epilogue10collective6detail29Sm90TmaWarpSpecializedAdapterINS1D_15DefaultEpilogueIaSJ_SJ_NS1C_6thread17LinearCombinationIaLi1EiiLNS1H_9ScaleType4KindE0ELNS_15FloatRoundStyleE2EaEENS1_15EpilogueDefaultEEEEEvvEEEEvNT_6ParamsE)
        /*0020*/ 	.word	0x00000000
.L_19:


//--------------------- .nv.compat                --------------------------
	.section	.nv.compat,"",@"SHT_CUDA_COMPAT_INFO"
	.align	4
        /*0000*/ 	.byte	0x02, 0x09, 0x01, 0x00, 0x02, 0x02, 0x04, 0x00, 0x02, 0x05, 0x05, 0x00, 0x03, 0x07, 0x01, 0x01
        /*0010*/ 	.byte	0x02, 0x03, 0x01, 0x00, 0x02, 0x06, 0x01, 0x00, 0x04, 0x0b, 0x08, 0x00, 0x00, 0x00, 0x00, 0x00
        /*0020*/ 	.byte	0x00, 0x00, 0x00, 0x00


//--------------------- .nv.info._ZN7cutlass13device_kernelINS_4gemm6kernel13GemmUniversalIN4cute5tupleIJiiiiEEENS1_10collective13CollectiveMmaINS1_34MainloopSm90TmaGmmaWarpSpecializedILi11ENS5_IJNS4_1CILi1EEESB_SB_EEENS1_35KernelTmaWarpSpecializedCooperativeEEENS5_IJNSA_ILi128EEENSA_ILi176EEENSA_ILi64EEEEEEaNS5_IJlSB_lEEEaSJ_NS4_8TiledMMAINS4_8MMA_AtomIJNS4_4SM904GMMA26MMA_64x16x32_S32S8S8_SS_TNEEEENS4_6LayoutINS5_IJNSA_ILi2EEESB_SB_EEENS5_IJSB_NSA_ILi0EEEST_EEEEENS5_IJNS4_10UnderscoreESW_SW_EEEEENS4_13SM90_TMA_LOADENS4_14ComposedLayoutINS4_7SwizzleILi2ELi4ELi3EEENS4_18smem_ptr_flag_bitsILi8EEENSQ_INS5_IJNSA_ILi8EEESH_EEENS5_IJSH_SB_EEEEEEEvNS4_8identityESZ_S19_vS1A_EENS_8epilogue10collective6detail29Sm90TmaWarpSpecializedAdapterINS1D_15DefaultEpilogueIaSJ_SJ_NS1C_6thread17LinearCombinationIaLi1EiiLNS1H_9ScaleType4KindE0ELNS_15FloatRoundStyleE2EaEENS1_15EpilogueDefaultEEEEEvvEEEEvNT_6ParamsE --------------------------
	.section	.nv.info._ZN7cutlass13device_kernelINS_4gemm6kernel13GemmUniversalIN4cute5tupleIJiiiiEEENS1_10collective13CollectiveMmaINS1_34MainloopSm90TmaGmmaWarpSpecializedILi11ENS5_IJNS4_1CILi1EEESB_SB_EEENS1_35KernelTmaWarpSpecializedCooperativeEEENS5_IJNSA_ILi128EEENSA_ILi176EEENSA_ILi64EEEEEEaNS5_IJlSB_lEEEaSJ_NS4_8TiledMMAINS4_8MMA_AtomIJNS4_4SM904GMMA26MMA_64x16x32_S32S8S8_SS_TNEEEENS4_6LayoutINS5_IJNSA_ILi2EEESB_SB_EEENS5_IJSB_NSA_ILi0EEEST_EEEEENS5_IJNS4_10UnderscoreESW_SW_EEEEENS4_13SM90_TMA_LOADENS4_14ComposedLayoutINS4_7SwizzleILi2ELi4ELi3EEENS4_18smem_ptr_flag_bitsILi8EEENSQ_INS5_IJNSA_ILi8EEESH_EEENS5_IJSH_SB_EEEEEEEvNS4_8identityESZ_S19_vS1A_EENS_8epilogue10collective6detail29Sm90TmaWarpSpecializedAdapterINS1D_15DefaultEpilogueIaSJ_SJ_NS1C_6thread17LinearCombinationIaLi1EiiLNS1H_9ScaleType4KindE0ELNS_15FloatRoundStyleE2EaEENS1_15EpilogueDefaultEEEEEvvEEEEvNT_6ParamsE,"",@"SHT_CUDA_INFO"
	.sectionflags	@""
	.align	4


	//----- nvinfo : EIATTR_CUDA_API_VERSION
	.align		4
        /*0000*/ 	.byte	0x04, 0x37
        /*0002*/ 	.short	(.L_21 - .L_20)
.L_20:
        /*0004*/ 	.word	0x00000082


	//----- nvinfo : EIATTR_KPARAM_INFO
	.align		4
.L_21:
        /*0008*/ 	.byte	0x04, 0x17
        /*000a*/ 	.short	(.L_23 - .L_22)
.L_22:
        /*000c*/ 	.word	0x00000000
        /*0010*/ 	.short	0x0000
        /*0012*/ 	.short	0x0070
        /*0014*/ 	.byte	0x00, 0xf0, 0x01, 0x10


	//----- nvinfo : EIATTR_SPARSE_MMA_MASK
	.align		4
.L_23:
        /*0018*/ 	.byte	0x03, 0x50
        /*001a*/ 	.short	0x0000


	//----- nvinfo : EIATTR_MAXREG_COUNT
	.align		4
        /*001c*/ 	.byte	0x03, 0x1b
        /*001e*/ 	.short	0x00a8


	//----- nvinfo : EIATTR_NUM_BARRIERS
	.align		4
        /*0020*/ 	.byte	0x02, 0x4c
        /*0022*/ 	.byte	0x01
	.zero		1


	//----- nvinfo : EIATTR_EXTERNS
	.align		4
        /*0024*/ 	.byte	0x04, 0x0f
        /*0026*/ 	.short	(.L_25 - .L_24)


	//   ....[0]....
	.align		4
.L_24:
        /*0028*/ 	.word	index@(__assertfail)


	//----- nvinfo : EIATTR_MERCURY_ISA_VERSION
	.align		4
.L_25:
        /*002c*/ 	.byte	0x03, 0x5f
        /*002e*/ 	.short	0x0101


	//----- nvinfo : EIATTR_INT_WARP_WIDE_INSTR_OFFSETS
	.align		4
        /*0030*/ 	.byte	0x04, 0x31
        /*0032*/ 	.short	(.L_27 - .L_26)


	//   ....[0]....
.L_26:
        /*0034*/ 	.word	0x000004c0


	//   ....[1]....
        /*0038*/ 	.word	0x000004f0


	//   ....[2]....
        /*003c*/ 	.word	0x000005d0


	//----- nvinfo : EIATTR_COOP_GROUP_MASK_REGIDS
	.align		4
.L_27:
        /*0040*/ 	.byte	0x04, 0x29
        /*0042*/ 	.short	(.L_29 - .L_28)


	//   ....[0]....
.L_28:
        /*0044*/ 	.word	0xffffffff


	//   ....[1]....
        /*0048*/ 	.word	0xffffffff


	//   ....[2]....
        /*004c*/ 	.word	0xffffffff


	//   ....[3]....
        /*0050*/ 	.word	0xffffffff


	//   ....[4]....
        /*0054*/ 	.word	0xffffffff


	//----- nvinfo : EIATTR_COOP_GROUP_INSTR_OFFSETS
	.align		4
.L_29:
        /*0058*/ 	.byte	0x04, 0x28
        /*005a*/ 	.short	(.L_31 - .L_30)


	//   ....[0]....
.L_30:
        /*005c*/ 	.word	0x00000060


	//   ....[1]....
        /*0060*/ 	.word	0x00000070


	//   ....[2]....
        /*0064*/ 	.word	0x00000130


	//   ....[3]....
        /*0068*/ 	.word	0x000003d0


	//   ....[4]....
        /*006c*/ 	.word	0x00001080


	//----- nvinfo : EIATTR_REG_RECONFIG
	.align		4
.L_31:
        /*0070*/ 	.byte	0x01, 0x54
	.zero		2


	//----- nvinfo : EIATTR_SYSCALL_OFFSETS
	.align		4
        /*0074*/ 	.byte	0x04, 0x46
        /*0076*/ 	.short	(.L_33 - .L_32)


	//   ....[0]....
.L_32:
        /*0078*/ 	.word	0x00001240


	//----- nvinfo : EIATTR_MBARRIER_INSTR_OFFSETS
	.align		4
.L_33:
        /*007c*/ 	.byte	0x04, 0x39
        /*007e*/ 	.short	(.L_35 - .L_34)


	//   ....[0]....
.L_34:
        /*0080*/ 	.word	0x00000250
        /*0084*/ 	.word	0x000000ff
        /*0088*/ 	.word	0x00000000
        /*008c*/ 	.short	0x0100
        /*008e*/ 	.byte	0x08
	.zero		1


	//   ....[1]....
        /*0090*/ 	.word	0x00000260
        /*0094*/ 	.word	0x000000ff
        /*0098*/ 	.word	0x00000058
        /*009c*/ 	.short	0x0100
        /*009e*/ 	.byte	0x08
	.zero		1


	//   ....[2]....
        /*00a0*/ 	.word	0x00000270
        /*00a4*/ 	.word	0x000000ff
        /*00a8*/ 	.word	0x00000008
        /*00ac*/ 	.short	0x0100
        /*00ae*/ 	.byte	0x08
	.zero		1


	//   ....[3]....
        /*00b0*/ 	.word	0x00000280
        /*00b4*/ 	.word	0x000000ff
        /*00b8*/ 	.word	0x00000060
        /*00bc*/ 	.short	0x0100
        /*00be*/ 	.byte	0x08
	.zero		1


	//   ....[4]....
        /*00c0*/ 	.word	0x00000290
        /*00c4*/ 	.word	0x000000ff
        /*00c8*/ 	.word	0x00000010
        /*00cc*/ 	.short	0x0100
        /*00ce*/ 	.byte	0x08
	.zero		1


	//   ....[5]....
        /*00d0*/ 	.word	0x000002a0
        /*00d4*/ 	.word	0x000000ff
        /*00d8*/ 	.word	0x00000068
        /*00dc*/ 	.short	0x0100
        /*00de*/ 	.byte	0x08
	.zero		1


	//   ....[6]....
        /*00e0*/ 	.word	0x000002b0
        /*00e4*/ 	.word	0x000000ff
        /*00e8*/ 	.word	0x00000018
        /*00ec*/ 	.short	0x0100
        /*00ee*/ 	.byte	0x08
	.zero		1


	//   ....[7]....
        /*00f0*/ 	.word	0x000002c0
        /*00f4*/ 	.word	0x000000ff
        /*00f8*/ 	.word	0x00000070
        /*00fc*/ 	.short	0x0100
        /*00fe*/ 	.byte	0x08
	.zero		1


	//   ....[8]....
        /*0100*/ 	.word	0x000002d0
        /*0104*/ 	.word	0x000000ff
        /*0108*/ 	.word	0x00000020
        /*010c*/ 	.short	0x0100
        /*010e*/ 	.byte	0x08
	.zero		1


	//   ....[9]....
        /*0110*/ 	.word	0x000002e0
        /*0114*/ 	.word	0x000000ff
        /*0118*/ 	.word	0x00000078
        /*011c*/ 	.short	0x0100
        /*011e*/ 	.byte	0x08
	.zero		1


	//   ....[10]....
        /*0120*/ 	.word	0x000002f0
        /*0124*/ 	.word	0x000000ff
        /*0128*/ 	.word	0x00000028
        /*012c*/ 	.short	0x0100
        /*012e*/ 	.byte	0x08
	.zero		1


	//   ....[11]....
        /*0130*/ 	.word	0x00000300
        /*0134*/ 	.word	0x000000ff
        /*0138*/ 	.word	0x00000080
        /*013c*/ 	.short	0x0100
        /*013e*/ 	.byte	0x08
	.zero		1


	//   ....[12]....
        /*0140*/ 	.word	0x00000310
        /*0144*/ 	.word	0x000000ff
        /*0148*/ 	.word	0x00000030
        /*014c*/ 	.short	0x0100
        /*014e*/ 	.byte	0x08
	.zero		1


	//   ....[13]....
        /*0150*/ 	.word	0x00000320
        /*0154*/ 	.word	0x000000ff
        /*0158*/ 	.word	0x00000088
        /*015c*/ 	.short	0x0100
        /*015e*/ 	.byte	0x08
	.zero		1


	//   ....[14]....
        /*0160*/ 	.word	0x00000330
        /*0164*/ 	.word	0x000000ff
        /*0168*/ 	.word	0x00000038
        /*016c*/ 	.short	0x0100
        /*016e*/ 	.byte	0x08
	.zero		1


	//   ....[15]....
        /*0170*/ 	.word	0x00000340
        /*0174*/ 	.word	0x000000ff
        /*0178*/ 	.word	0x00000090
        /*017c*/ 	.short	0x0100
        /*017e*/ 	.byte	0x08
	.zero		1


	//   ....[16]....
        /*0180*/ 	.word	0x00000350
        /*0184*/ 	.word	0x000000ff
        /*0188*/ 	.word	0x00000040
        /*018c*/ 	.short	0x0100
        /*018e*/ 	.byte	0x08
	.zero		1


	//   ....[17]....
        /*0190*/ 	.word	0x00000360
        /*0194*/ 	.word	0x000000ff
        /*0198*/ 	.word	0x00000098
        /*019c*/ 	.short	0x0100
        /*019e*/ 	.byte	0x08
	.zero		1


	//   ....[18]....
        /*01a0*/ 	.word	0x00000370
        /*01a4*/ 	.word	0x000000ff
        /*01a8*/ 	.word	0x00000048
        /*01ac*/ 	.short	0x0100
        /*01ae*/ 	.byte	0x08
	.zero		1


	//   ....[19]....
        /*01b0*/ 	.word	0x00000380
        /*01b4*/ 	.word	0x000000ff
        /*01b8*/ 	.word	0x000000a0
        /*01bc*/ 	.short	0x0100
        /*01be*/ 	.byte	0x08
	.zero		1


	//   ....[20]....
        /*01c0*/ 	.word	0x00000390
        /*01c4*/ 	.word	0x000000ff
        /*01c8*/ 	.word	0x00000050
        /*01cc*/ 	.short	0x0100
        /*01ce*/ 	.byte	0x08
	.zero		1


	//   ....[21]....
        /*01d0*/ 	.word	0x000003a0
        /*01d4*/ 	.word	0x000000ff
        /*01d8*/ 	.word	0x000000a8
        /*01dc*/ 	.short	0x0100
        /*01de*/ 	.byte	0x08
	.zero		1


	//   ....[22]....
        /*01e0*/ 	.word	0x00000640
        /*01e4*/ 	.word	0x000000ff
        /*01e8*/ 	.word	0x000000c0
        /*01ec*/ 	.short	0x0100
        /*01ee*/ 	.byte	0x06
	.zero		1


	//   ....[23]....
        /*01f0*/ 	.word	0x000006a0
        /*01f4*/ 	.word	0x000000ff
        /*01f8*/ 	.word	0x000000c8
        /*01fc*/ 	.short	0x0100
        /*01fe*/ 	.byte	0x06
	.zero		1


	//   ....[24]....
        /*0200*/ 	.word	0x00001310
        /*0204*/ 	.word	0x00000003
        /*0208*/ 	.word	0x00000000
        /*020c*/ 	.short	0x010a
        /*020e*/ 	.byte	0x3f
	.zero		1


	//   ....[25]....
        /*0210*/ 	.word	0x00001350
        /*0214*/ 	.word	0x00000003
        /*0218*/ 	.word	0x00000000
        /*021c*/ 	.short	0x010a
        /*021e*/ 	.byte	0x3f
	.zero		1


	//   ....[26]....
        /*0220*/ 	.word	0x00001eb0
        /*0224*/ 	.word	0x00000005
        /*0228*/ 	.word	0x00000000
        /*022c*/ 	.short	0x010a
        /*022e*/ 	.byte	0x3f
	.zero		1


	//   ....[27]....
        /*0230*/ 	.word	0x00001ef0
        /*0234*/ 	.word	0x00000005
        /*0238*/ 	.word	0x00000000
        /*023c*/ 	.short	0x010a
        /*023e*/ 	.byte	0x3f
	.zero		1


	//   ....[28]....
        /*0240*/ 	.word	0x00002910
        /*0244*/ 	.word	0x00000004
        /*0248*/ 	.word	0x00000000
        /*024c*/ 	.short	0x0101
        /*024e*/ 	.byte	0x3f
	.zero		1


	//   ....[29]....
        /*0250*/ 	.word	0x00002af0
        /*0254*/ 	.word	0x00000000
        /*0258*/ 	.word	0x00000000
        /*025c*/ 	.short	0x0101
        /*025e*/ 	.byte	0x3f
	.zero		1


	//   ....[30]....
        /*0260*/ 	.word	0x000087c0
        /*0264*/ 	.word	0x0000000e
        /*0268*/ 	.word	0x00000058
        /*026c*/ 	.short	0x010a
        /*026e*/ 	.byte	0x3f
	.zero		1


	//   ....[31]....
        /*0270*/ 	.word	0x00008b40
        /*0274*/ 	.word	0x00000006
        /*0278*/ 	.word	0x000000c8
        /*027c*/ 	.short	0x0101
        /*027e*/ 	.byte	0x3f
	.zero		1


	//   ....[32]....
        /*0280*/ 	.word	0x00009270
        /*0284*/ 	.word	0x00000007
        /*0288*/ 	.word	0x00000000
        /*028c*/ 	.short	0x010a
        /*028e*/ 	.byte	0x3f
	.zero		1


	//   ....[33]....
        /*0290*/ 	.word	0x000092f0
        /*0294*/ 	.word	0x00000009
        /*0298*/ 	.word	0x00000000
        /*029c*/ 	.short	0x010a
        /*029e*/ 	.byte	0x3f
	.zero		1


	//   ....[34]....
        /*02a0*/ 	.word	0x00009380
        /*02a4*/ 	.word	0x00000006
        /*02a8*/ 	.word	0x00000000
        /*02ac*/ 	.short	0x010a
        /*02ae*/ 	.byte	0x3f
	.zero		1


	//   ....[35]....
        /*02b0*/ 	.word	0x00009410
        /*02b4*/ 	.word	0x00000009
        /*02b8*/ 	.word	0x00000000
        /*02bc*/ 	.short	0x010a
        /*02be*/ 	.byte	0x3f
	.zero		1


	//   ....[36]....
        /*02c0*/ 	.word	0x000094a0
        /*02c4*/ 	.word	0x00000006
        /*02c8*/ 	.word	0x00000000
        /*02cc*/ 	.short	0x010a
        /*02ce*/ 	.byte	0x3f
	.zero		1


	//   ....[37]....
        /*02d0*/ 	.word	0x00009530
        /*02d4*/ 	.word	0x00000009
        /*02d8*/ 	.word	0x00000000
        /*02dc*/ 	.short	0x010a
        /*02de*/ 	.byte	0x3f
	.zero		1


	//   ....[38]....
        /*02e0*/ 	.word	0x000095c0
        /*02e4*/ 	.word	0x00000006
        /*02e8*/ 	.word	0x00000000
        /*02ec*/ 	.short	0x010a
        /*02ee*/ 	.byte	0x3f
	.zero		1


	//   ....[39]....
        /*02f0*/ 	.word	0x00009650
        /*02f4*/ 	.word	0x00000009
        /*02f8*/ 	.word	0x00000000
        /*02fc*/ 	.short	0x010a
        /*02fe*/ 	.byte	0x3f
	.zero		1


	//   ....[40]....
        /*0300*/ 	.word	0x000096e0
        /*0304*/ 	.word	0x00000006
        /*0308*/ 	.word	0x00000000
        /*030c*/ 	.short	0x010a
        /*030e*/ 	.byte	0x3f
	.zero		1


	//   ....[41]....
        /*0310*/ 	.word	0x00009770
        /*0314*/ 	.word	0x00000009
        /*0318*/ 	.word	0x00000000
        /*031c*/ 	.short	0x010a
        /*031e*/ 	.byte	0x3f
	.zero		1


	//   ....[42]....
        /*0320*/ 	.word	0x00009800
        /*0324*/ 	.word	0x00000003
        /*0328*/ 	.word	0x00000000
        /*032c*/ 	.short	0x010a
        /*032e*/ 	.byte	0x3f
	.zero		1


	//   ....[43]....
        /*0330*/ 	.word	0x00009860
        /*0334*/ 	.word	0x00000003
        /*0338*/ 	.word	0x00000000
        /*033c*/ 	.short	0x010a
        /*033e*/ 	.byte	0x3f
	.zero		1


	//   ....[44]....
        /*0340*/ 	.word	0x000098b0
        /*0344*/ 	.word	0x00000005
        /*0348*/ 	.word	0x00000000
        /*034c*/ 	.short	0x010a
        /*034e*/ 	.byte	0x3f
	.zero		1


	//   ....[45]....
        /*0350*/ 	.word	0x00009980
        /*0354*/ 	.word	0x0000000e
        /*0358*/ 	.word	0x00000058
        /*035c*/ 	.short	0x010a
        /*035e*/ 	.byte	0x3f
	.zero		1


	//   ....[46]....
        /*0360*/ 	.word	0x00009a50
        /*0364*/ 	.word	0x00000007
        /*0368*/ 	.word	0x00000000
        /*036c*/ 	.short	0x010a
        /*036e*/ 	.byte	0x3f
	.zero		1


	//   ....[47]....
        /*0370*/ 	.word	0x00009aa0
        /*0374*/ 	.word	0x00000009
        /*0378*/ 	.word	0x00000000
        /*037c*/ 	.short	0x010a
        /*037e*/ 	.byte	0x3f
	.zero		1


	//   ....[48]....
        /*0380*/ 	.word	0x00009af0
        /*0384*/ 	.word	0x00000006
        /*0388*/ 	.word	0x00000000
        /*038c*/ 	.short	0x010a
        /*038e*/ 	.byte	0x3f
	.zero		1


	//   ....[49]....
        /*0390*/ 	.word	0x00009b40
        /*0394*/ 	.word	0x00000009
        /*0398*/ 	.word	0x00000000
        /*039c*/ 	.short	0x010a
        /*039e*/ 	.byte	0x3f
	.zero		1


	//   ....[50]....
        /*03a0*/ 	.word	0x00009b90
        /*03a4*/ 	.word	0x00000006
        /*03a8*/ 	.word	0x00000000
        /*03ac*/ 	.short	0x010a
        /*03ae*/ 	.byte	0x3f
	.zero		1


	//   ....[51]....
        /*03b0*/ 	.word	0x00009be0
        /*03b4*/ 	.word	0x00000009
        /*03b8*/ 	.word	0x00000000
        /*03bc*/ 	.short	0x010a
        /*03be*/ 	.byte	0x3f
	.zero		1


	//   ....[52]....
        /*03c0*/ 	.word	0x00009c30
        /*03c4*/ 	.word	0x00000006
        /*03c8*/ 	.word	0x00000000
        /*03cc*/ 	.short	0x010a
        /*03ce*/ 	.byte	0x3f
	.zero		1


	//   ....[53]....
        /*03d0*/ 	.word	0x00009c80
        /*03d4*/ 	.word	0x00000009
        /*03d8*/ 	.word	0x00000000
        /*03dc*/ 	.short	0x010a
        /*03de*/ 	.byte	0x3f
	.zero		1


	//   ....[54]....
        /*03e0*/ 	.word	0x00009cd0
        /*03e4*/ 	.word	0x00000006
        /*03e8*/ 	.word	0x00000000
        /*03ec*/ 	.short	0x010a
        /*03ee*/ 	.byte	0x3f
	.zero		1


	//   ....[55]....
        /*03f0*/ 	.word	0x00009d20
        /*03f4*/ 	.word	0x00000009
        /*03f8*/ 	.word	0x00000000
        /*03fc*/ 	.short	0x010a
        /*03fe*/ 	.byte	0x3f
	.zero		1


	//----- nvinfo : EIATTR_NUM_MBARRIERS
	.align		4
.L_35:
        /*0400*/ 	.byte	0x03, 0x38
        /*0402*/ 	.short	0x0018


	//----- nvinfo : EIATTR_EXIT_INSTR_OFFSETS
	.align		4
        /*0404*/ 	.byte	0x04, 0x1c
        /*0406*/ 	.short	(.L_37 - .L_36)


	//   ....[0]....
.L_36:
        /*0408*/ 	.word	0x000006f0


	//   ....[1]....
        /*040c*/ 	.word	0x00000fc0


	//   ....[2]....
        /*0410*/ 	.word	0x00007e30


	//   ....[3]....
        /*0414*/ 	.word	0x00008460


	//   ....[4]....
        /*0418*/ 	.word	0x00009850


	//----- nvinfo : EIATTR_MAX_THREADS
	.align		4
.L_37:
        /*041c*/ 	.byte	0x04, 0x05
        /*041e*/ 	.short	(.L_39 - .L_38)
.L_38:
        /*0420*/ 	.word	0x00000180
        /*0424*/ 	.word	0x00000001
        /*0428*/ 	.word	0x00000001


	//----- nvinfo : EIATTR_CRS_STACK_SIZE
	.align		4
.L_39:
        /*042c*/ 	.byte	0x04, 0x1e
        /*042e*/ 	.short	(.L_41 - .L_40)
.L_40:
        /*0430*/ 	.word	0x00000000


	//----- nvinfo : EIATTR_CBANK_PARAM_SIZE
	.align		4
.L_41:
        /*0434*/ 	.byte	0x03, 0x19
        /*0436*/ 	.short	0x0470


	//----- nvinfo : EIATTR_PARAM_CBANK
	.align		4
        /*0438*/ 	.byte	0x04, 0x0a
        /*043a*/ 	.short	(.L_43 - .L_42)
	.align		4
.L_42:
        /*043c*/ 	.word	index@(.nv.constant0._ZN7cutlass13device_kernelINS_4gemm6kernel13GemmUniversalIN4cute5tupleIJiiiiEEENS1_10collective13CollectiveMmaINS1_34MainloopSm90TmaGmmaWarpSpecializedILi11ENS5_IJNS4_1CILi1EEESB_SB_EEENS1_35KernelTmaWarpSpecializedCooperativeEEENS5_IJNSA_ILi128EEENSA_ILi176EEENSA_ILi64EEEEEEaNS5_IJlSB_lEEEaSJ_NS4_8TiledMMAINS4_8MMA_AtomIJNS4_4SM904GMMA26MMA_64x16x32_S32S8S8_SS_TNEEEENS4_6LayoutINS5_IJNSA_ILi2EEESB_SB_EEENS5_IJSB_NSA_ILi0EEEST_EEEEENS5_IJNS4_10UnderscoreESW_SW_EEEEENS4_13SM90_TMA_LOADENS4_14ComposedLayoutINS4_7SwizzleILi2ELi4ELi3EEENS4_18smem_ptr_flag_bitsILi8EEENSQ_INS5_IJNSA_ILi8EEESH_EEENS5_IJSH_SB_EEEEEEEvNS4_8identityESZ_S19_vS1A_EENS_8epilogue10collective6detail29Sm90TmaWarpSpecializedAdapterINS1D_15DefaultEpilogueIaSJ_SJ_NS1C_6thread17LinearCombinationIaLi1EiiLNS1H_9ScaleType4KindE0ELNS_15FloatRoundStyleE2EaEENS1_15EpilogueDefaultEEEEEvvEEEEvNT_6ParamsE)
        /*0440*/ 	.short	0x0210
        /*0442*/ 	.short	0x0470


	//----- nvinfo : EIATTR_SW_WAR
	.align		4
.L_43:
        /*0444*/ 	.byte	0x04, 0x36
        /*0446*/ 	.short	(.L_45 - .L_44)
.L_44:
        /*0448*/ 	.word	0x00000008
.L_45:


//--------------------- .nv.callgraph             --------------------------
	.section	.nv.callgraph,"",@"SHT_CUDA_CALLGRAPH"
	.align	4
	.sectionentsize	8
	.align		4
        /*0000*/ 	.word	0x00000000
	.align		4
        /*0004*/ 	.word	0xffffffff
	.align		4
        /*0008*/ 	.word	index@(_ZN7cutlass13device_kernelINS_4gemm6kernel13GemmUniversalIN4cute5tupleIJiiiiEEENS1_10collective13CollectiveMmaINS1_34MainloopSm90TmaGmmaWarpSpecializedILi11ENS5_IJNS4_1CILi1EEESB_SB_EEENS1_35KernelTmaWarpSpecializedCooperativeEEENS5_IJNSA_ILi128EEENSA_ILi176EEENSA_ILi64EEEEEEaNS5_IJlSB_lEEEaSJ_NS4_8TiledMMAINS4_8MMA_AtomIJNS4_4SM904GMMA26MMA_64x16x32_S32S8S8_SS_TNEEEENS4_6LayoutINS5_IJNSA_ILi2EEESB_SB_EEENS5_IJSB_NSA_ILi0EEEST_EEEEENS5_IJNS4_10UnderscoreESW_SW_EEEEENS4_13SM90_TMA_LOADENS4_14ComposedLayoutINS4_7SwizzleILi2ELi4ELi3EEENS4_18smem_ptr_flag_bitsILi8EEENSQ_INS5_IJNSA_ILi8EEESH_EEENS5_IJSH_SB_EEEEEEEvNS4_8identityESZ_S19_vS1A_EENS_8epilogue10collective6detail29Sm90TmaWarpSpecializedAdapterINS1D_15DefaultEpilogueIaSJ_SJ_NS1C_6thread17LinearCombinationIaLi1EiiLNS1H_9ScaleType4KindE0ELNS_15FloatRoundStyleE2EaEENS1_15EpilogueDefaultEEEEEvvEEEEvNT_6ParamsE)
	.align		4
        /*000c*/ 	.word	index@(__assertfail)
	.align		4
        /*0010*/ 	.word	0x00000000
	.align		4
        /*0014*/ 	.word	0xfffffffe
	.align		4
        /*0018*/ 	.word	0x00000000
	.align		4
        /*001c*/ 	.word	0xfffffffd
	.align		4
        /*0020*/ 	.word	0x00000000
	.align		4
        /*0024*/ 	.word	0xfffffffc


//--------------------- .nv.constant4             --------------------------
	.section	.nv.constant4,"a",@progbits
	.align	8
	.align		8
.nv.constant4:
        /*0000*/ 	.dword	__assertfail
	.align		8
        /*0008*/ 	.dword	__unnamed_1
	.align		8
        /*0010*/ 	.dword	_ZN40_INTERNAL_aee0626a_4_k_cu_0121dabb_125014cuda3std3__45__cpo5beginE
	.align		8
        /*0018*/ 	.dword	_ZN40_INTERNAL_aee0626a_4_k_cu_0121dabb_125014cuda3std3__45__cpo3endE
	.align		8
        /*0020*/ 	.dword	_ZN40_INTERNAL_aee0626a_4_k_cu_0121dabb_125014cuda3std3__45__cpo6cbeginE
	.align		8
        /*0028*/ 	.dword	_ZN40_INTERNAL_aee0626a_4_k_cu_0121dabb_125014cuda3std3__45__cpo4cendE
	.align		8
        /*0030*/ 	.dword	_ZN40_INTERNAL_aee0626a_4_k_cu_0121dabb_125014cuda3std3__442_GLOBAL__N__aee0626a_4_k_cu_0121dabb_125016ignoreE
	.align		8
        /*0038*/ 	.dword	_ZN40_INTERNAL_aee0626a_4_k_cu_0121dabb_125014cuda3std3__419piecewise_constructE
	.align		8
        /*0040*/ 	.dword	_ZN40_INTERNAL_aee0626a_4_k_cu_0121dabb_125014cuda3std3__48in_placeE
	.align		8
        /*0048*/ 	.dword	_ZN40_INTERNAL_aee0626a_4_k_cu_0121dabb_125014cuda3std6ranges3__45__cpo4swapE
	.align		8
        /*0050*/ 	.dword	_ZN40_INTERNAL_aee0626a_4_k_cu_0121dabb_125014cuda3std6ranges3__45__cpo9iter_moveE
	.align		8
        /*0058*/ 	.dword	_ZN40_INTERNAL_aee0626a_4_k_cu_0121dabb_125014cute7productE
	.align		8
        /*0060*/ 	.dword	_ZN40_INTERNAL_aee0626a_4_k_cu_0121dabb_125014cute1_E
	.align		8
        /*0068*/ 	.dword	$str$22
	.align		8
        /*0070*/ 	.dword	$str$23


//--------------------- .text._ZN7cutlass13device_kernelINS_4gemm6kernel13GemmUniversalIN4cute5tupleIJiiiiEEENS1_10collective13CollectiveMmaINS1_34MainloopSm90TmaGmmaWarpSpecializedILi11ENS5_IJNS4_1CILi1EEESB_SB_EEENS1_35KernelTmaWarpSpecializedCooperativeEEENS5_IJNSA_ILi128EEENSA_ILi176EEENSA_ILi64EEEEEEaNS5_IJlSB_lEEEaSJ_NS4_8TiledMMAINS4_8MMA_AtomIJNS4_4SM904GMMA26MMA_64x16x32_S32S8S8_SS_TNEEEENS4_6LayoutINS5_IJNSA_ILi2EEESB_SB_EEENS5_IJSB_NSA_ILi0EEEST_EEEEENS5_IJNS4_10UnderscoreESW_SW_EEEEENS4_13SM90_TMA_LOADENS4_14ComposedLayoutINS4_7SwizzleILi2ELi4ELi3EEENS4_18smem_ptr_flag_bitsILi8EEENSQ_INS5_IJNSA_ILi8EEESH_EEENS5_IJSH_SB_EEEEEEEvNS4_8identityESZ_S19_vS1A_EENS_8epilogue10collective6detail29Sm90TmaWarpSpecializedAdapterINS1D_15DefaultEpilogueIaSJ_SJ_NS1C_6thread17LinearCombinationIaLi1EiiLNS1H_9ScaleType4KindE0ELNS_15FloatRoundStyleE2EaEENS1_15EpilogueDefaultEEEEEvvEEEEvNT_6ParamsE --------------------------
	.section	.text._ZN7cutlass13device_kernelINS_4gemm6kernel13GemmUniversalIN4cute5tupleIJiiiiEEENS1_10collective13CollectiveMmaINS1_34MainloopSm90TmaGmmaWarpSpecializedILi11ENS5_IJNS4_1CILi1EEESB_SB_EEENS1_35KernelTmaWarpSpecializedCooperativeEEENS5_IJNSA_ILi128EEENSA_ILi176EEENSA_ILi64EEEEEEaNS5_IJlSB_lEEEaSJ_NS4_8TiledMMAINS4_8MMA_AtomIJNS4_4SM904GMMA26MMA_64x16x32_S32S8S8_SS_TNEEEENS4_6LayoutINS5_IJNSA_ILi2EEESB_SB_EEENS5_IJSB_NSA_ILi0EEEST_EEEEENS5_IJNS4_10UnderscoreESW_SW_EEEEENS4_13SM90_TMA_LOADENS4_14ComposedLayoutINS4_7SwizzleILi2ELi4ELi3EEENS4_18smem_ptr_flag_bitsILi8EEENSQ_INS5_IJNSA_ILi8EEESH_EEENS5_IJSH_SB_EEEEEEEvNS4_8identityESZ_S19_vS1A_EENS_8epilogue10collective6detail29Sm90TmaWarpSpecializedAdapterINS1D_15DefaultEpilogueIaSJ_SJ_NS1C_6thread17LinearCombinationIaLi1EiiLNS1H_9ScaleType4KindE0ELNS_15FloatRoundStyleE2EaEENS1_15EpilogueDefaultEEEEEvvEEEEvNT_6ParamsE,"ax",@progbits
	.align	128
.text._ZN7cutlass13device_kernelINS_4gemm6kernel13GemmUniversalIN4cute5tupleIJiiiiEEENS1_10collective13CollectiveMmaINS1_34MainloopSm90TmaGmmaWarpSpecializedILi11ENS5_IJNS4_1CILi1EEESB_SB_EEENS1_35KernelTmaWarpSpecializedCooperativeEEENS5_IJNSA_ILi128EEENSA_ILi176EEENSA_ILi64EEEEEEaNS5_IJlSB_lEEEaSJ_NS4_8TiledMMAINS4_8MMA_AtomIJNS4_4SM904GMMA26MMA_64x16x32_S32S8S8_SS_TNEEEENS4_6LayoutINS5_IJNSA_ILi2EEESB_SB_EEENS5_IJSB_NSA_ILi0EEEST_EEEEENS5_IJNS4_10UnderscoreESW_SW_EEEEENS4_13SM90_TMA_LOADENS4_14ComposedLayoutINS4_7SwizzleILi2ELi4ELi3EEENS4_18smem_ptr_flag_bitsILi8EEENSQ_INS5_IJNSA_ILi8EEESH_EEENS5_IJSH_SB_EEEEEEEvNS4_8identityESZ_S19_vS1A_EENS_8epilogue10collective6detail29Sm90TmaWarpSpecializedAdapterINS1D_15DefaultEpilogueIaSJ_SJ_NS1C_6thread17LinearCombinationIaLi1EiiLNS1H_9ScaleType4KindE0ELNS_15FloatRoundStyleE2EaEENS1_15EpilogueDefaultEEEEEvvEEEEvNT_6ParamsE:
        .type           _ZN7cutlass13device_kernelINS_4gemm6kernel13GemmUniversalIN4cute5tupleIJiiiiEEENS1_10collective13CollectiveMmaINS1_34MainloopSm90TmaGmmaWarpSpecializedILi11ENS5_IJNS4_1CILi1EEESB_SB_EEENS1_35KernelTmaWarpSpecializedCooperativeEEENS5_IJNSA_ILi128EEENSA_ILi176EEENSA_ILi64EEEEEEaNS5_IJlSB_lEEEaSJ_NS4_8TiledMMAINS4_8MMA_AtomIJNS4_4SM904GMMA26MMA_64x16x32_S32S8S8_SS_TNEEEENS4_6LayoutINS5_IJNSA_ILi2EEESB_SB_EEENS5_IJSB_NSA_ILi0EEEST_EEEEENS5_IJNS4_10UnderscoreESW_SW_EEEEENS4_13SM90_TMA_LOADENS4_14ComposedLayoutINS4_7SwizzleILi2ELi4ELi3EEENS4_18smem_ptr_flag_bitsILi8EEENSQ_INS5_IJNSA_ILi8EEESH_EEENS5_IJSH_SB_EEEEEEEvNS4_8identityESZ_S19_vS1A_EENS_8epilogue10collective6detail29Sm90TmaWarpSpecializedAdapterINS1D_15DefaultEpilogueIaSJ_SJ_NS1C_6thread17LinearCombinationIaLi1EiiLNS1H_9ScaleType4KindE0ELNS_15FloatRoundStyleE2EaEENS1_15EpilogueDefaultEEEEEvvEEEEvNT_6ParamsE,@function
        .size           _ZN7cutlass13device_kernelINS_4gemm6kernel13GemmUniversalIN4cute5tupleIJiiiiEEENS1_10collective13CollectiveMmaINS1_34MainloopSm90TmaGmmaWarpSpecializedILi11ENS5_IJNS4_1CILi1EEESB_SB_EEENS1_35KernelTmaWarpSpecializedCooperativeEEENS5_IJNSA_ILi128EEENSA_ILi176EEENSA_ILi64EEEEEEaNS5_IJlSB_lEEEaSJ_NS4_8TiledMMAINS4_8MMA_AtomIJNS4_4SM904GMMA26MMA_64x16x32_S32S8S8_SS_TNEEEENS4_6LayoutINS5_IJNSA_ILi2EEESB_SB_EEENS5_IJSB_NSA_ILi0EEEST_EEEEENS5_IJNS4_10UnderscoreESW_SW_EEEEENS4_13SM90_TMA_LOADENS4_14ComposedLayoutINS4_7SwizzleILi2ELi4ELi3EEENS4_18smem_ptr_flag_bitsILi8EEENSQ_INS5_IJNSA_ILi8EEESH_EEENS5_IJSH_SB_EEEEEEEvNS4_8identityESZ_S19_vS1A_EENS_8epilogue10collective6detail29Sm90TmaWarpSpecializedAdapterINS1D_15DefaultEpilogueIaSJ_SJ_NS1C_6thread17LinearCombinationIaLi1EiiLNS1H_9ScaleType4KindE0ELNS_15FloatRoundStyleE2EaEENS1_15EpilogueDefaultEEEEEvvEEEEvNT_6ParamsE,(.L_x_261 - _ZN7cutlass13device_kernelINS_4gemm6kernel13GemmUniversalIN4cute5tupleIJiiiiEEENS1_10collective13CollectiveMmaINS1_34MainloopSm90TmaGmmaWarpSpecializedILi11ENS5_IJNS4_1CILi1EEESB_SB_EEENS1_35KernelTmaWarpSpecializedCooperativeEEENS5_IJNSA_ILi128EEENSA_ILi176EEENSA_ILi64EEEEEEaNS5_IJlSB_lEEEaSJ_NS4_8TiledMMAINS4_8MMA_AtomIJNS4_4SM904GMMA26MMA_64x16x32_S32S8S8_SS_TNEEEENS4_6LayoutINS5_IJNSA_ILi2EEESB_SB_EEENS5_IJSB_NSA_ILi0EEEST_EEEEENS5_IJNS4_10UnderscoreESW_SW_EEEEENS4_13SM90_TMA_LOADENS4_14ComposedLayoutINS4_7SwizzleILi2ELi4ELi3EEENS4_18smem_ptr_flag_bitsILi8EEENSQ_INS5_IJNSA_ILi8EEESH_EEENS5_IJSH_SB_EEEEEEEvNS4_8identityESZ_S19_vS1A_EENS_8epilogue10collective6detail29Sm90TmaWarpSpecializedAdapterINS1D_15DefaultEpilogueIaSJ_SJ_NS1C_6thread17LinearCombinationIaLi1EiiLNS1H_9ScaleType4KindE0ELNS_15FloatRoundStyleE2EaEENS1_15EpilogueDefaultEEEEEvvEEEEvNT_6ParamsE)
        .other          _ZN7cutlass13device_kernelINS_4gemm6kernel13GemmUniversalIN4cute5tupleIJiiiiEEENS1_10collective13CollectiveMmaINS1_34MainloopSm90TmaGmmaWarpSpecializedILi11ENS5_IJNS4_1CILi1EEESB_SB_EEENS1_35KernelTmaWarpSpecializedCooperativeEEENS5_IJNSA_ILi128EEENSA_ILi176EEENSA_ILi64EEEEEEaNS5_IJlSB_lEEEaSJ_NS4_8TiledMMAINS4_8MMA_AtomIJNS4_4SM904GMMA26MMA_64x16x32_S32S8S8_SS_TNEEEENS4_6LayoutINS5_IJNSA_ILi2EEESB_SB_EEENS5_IJSB_NSA_ILi0EEEST_EEEEENS5_IJNS4_10UnderscoreESW_SW_EEEEENS4_13SM90_TMA_LOADENS4_14ComposedLayoutINS4_7SwizzleILi2ELi4ELi3EEENS4_18smem_ptr_flag_bitsILi8EEENSQ_INS5_IJNSA_ILi8EEESH_EEENS5_IJSH_SB_EEEEEEEvNS4_8identityESZ_S19_vS1A_EENS_8epilogue10collective6detail29Sm90TmaWarpSpecializedAdapterINS1D_15DefaultEpilogueIaSJ_SJ_NS1C_6thread17LinearCombinationIaLi1EiiLNS1H_9ScaleType4KindE0ELNS_15FloatRoundStyleE2EaEENS1_15EpilogueDefaultEEEEEvvEEEEvNT_6ParamsE,@"STO_CUDA_ENTRY STV_DEFAULT"
_ZN7cutlass13device_kernelINS_4gemm6kernel13GemmUniversalIN4cute5tupleIJiiiiEEENS1_10collective13CollectiveMmaINS1_34MainloopSm90TmaGmmaWarpSpecializedILi11ENS5_IJNS4_1CILi1EEESB_SB_EEENS1_35KernelTmaWarpSpecializedCooperativeEEENS5_IJNSA_ILi128EEENSA_ILi176EEENSA_ILi64EEEEEEaNS5_IJlSB_lEEEaSJ_NS4_8TiledMMAINS4_8MMA_AtomIJNS4_4SM904GMMA26MMA_64x16x32_S32S8S8_SS_TNEEEENS4_6LayoutINS5_IJNSA_ILi2EEESB_SB_EEENS5_IJSB_NSA_ILi0EEEST_EEEEENS5_IJNS4_10UnderscoreESW_SW_EEEEENS4_13SM90_TMA_LOADENS4_14ComposedLayoutINS4_7SwizzleILi2ELi4ELi3EEENS4_18smem_ptr_flag_bitsILi8EEENSQ_INS5_IJNSA_ILi8EEESH_EEENS5_IJSH_SB_EEEEEEEvNS4_8identityESZ_S19_vS1A_EENS_8epilogue10collective6detail29Sm90TmaWarpSpecializedAdapterINS1D_15DefaultEpilogueIaSJ_SJ_NS1C_6thread17LinearCombinationIaLi1EiiLNS1H_9ScaleType4KindE0ELNS_15FloatRoundStyleE2EaEENS1_15EpilogueDefaultEEEEEvvEEEEvNT_6ParamsE:
[----:B------:R-:W0:Y:S01]  /*0000*/  LDC R1, c[0x0][0x28] ;  /* 0x00000a00ff017b82 */ /* 0x000e220000000800 */
[----:B------:R-:W1:Y:S01]  /*0010*/  S2R R18, SR_TID.X ;  /* 0x0000000000127919 */ /* 0x000e620000002100 */
[----:B------:R-:W-:Y:S01]  /*0020*/  ELECT P0, URZ, PT ;  /* 0x00000000003f782f */ /* 0x000fe20003800000 */
[----:B------:R-:W-:Y:S01]  /*0030*/  BSSY B0, `(.L_x_0) ;  /* 0x000000f000007945 */ /* 0x000fe20003800000 */
[--C-:B-1----:R-:W-:Y:S02]  /*0040*/  SHF.R.U32.HI R0, RZ, 0x5, R18.reuse ;  /* 0x00000005ff007819 */ /* 0x102fe40000011612 */
[----:B------:R-:W-:-:S03]  /*0050*/  SHF.R.U32.HI R2, RZ, 0x7, R18 ;  /* 0x00000007ff027819 */ /* 0x000fc60000011612 */
[----:B------:R-:W1:Y:S04]  /*0060*/  SHFL.IDX PT, R5, R0, RZ, 0x1f ;  /* 0x00001fff00057589 */ /* 0x000e6800000e0000 */
[----:B------:R2:W3:Y:S01]  /*0070*/  SHFL.IDX PT, R8, R2, RZ, 0x1f ;  /* 0x00001fff02087589 */ /* 0x0004e200000e0000 */
[----:B-1----:R-:W-:-:S13]  /*0080*/  ISETP.NE.OR P0, PT, R5, RZ, !P0 ;  /* 0x000000ff0500720c */ /* 0x002fda0004705670 */
[----:B0-23--:R-:W-:Y:S05]  /*0090*/  @P0 BRA `(.L_x_1) ;  /* 0x0000000000200947 */ /* 0x00dfea0003800000 */
[----:B------:R-:W-:Y:S02]  /*00a0*/  ULDC.64 UR4, c[0x0][0x198] ;  /* 0x0000660000047ab9 */ /* 0x000fe40000000a00 */
[----:B------:R-:W-:Y:S02]  /*00b0*/  UIADD3 UR6, UP0, UR4, 0xf0, URZ ;  /* 0x000000f004067890 */ /* 0x000fe4000ff1e03f */
[----:B------:R-:W-:Y:S02]  /*00c0*/  UIADD3 UR4, UP1, UR4, 0x1f0, URZ ;  /* 0x000001f004047890 */ /* 0x000fe4000ff3e03f */
[----:B------:R-:W-:Y:S02]  /*00d0*/  UIADD3.X UR7, URZ, UR5, URZ, UP0, !UPT ;  /* 0x000000053f077290 */ /* 0x000fe400087fe43f */
[----:B------:R-:W-:-:S07]  /*00e0*/  UIADD3.X UR5, URZ, UR5, URZ, UP1, !UPT ;  /* 0x000000053f057290 */ /* 0x000fce0008ffe43f */
[----:B------:R0:W-:Y:S02]  /*00f0*/  UTMACCTL.PF [UR6] ;  /* 0x00000000060079b9 */ /* 0x0001e40008040000 */
[----:B------:R0:W-:Y:S02]  /*0100*/  UTMACCTL.PF [UR4] ;  /* 0x00000000040079b9 */ /* 0x0001e40008040000 */
[----:B0-----:R-:W-:Y:S01]  /*0110*/  NOP ;  /* 0x0000000000007918 */ /* 0x001fe20000000000 */
.L_x_1:
[----:B------:R-:W-:Y:S05]  /*0120*/  BSYNC B0 ;  /* 0x0000000000007941 */ /* 0x000fea0003800000 */
.L_x_0:
[----:B------:R-:W0:Y:S02]  /*0130*/  SHFL.IDX PT, R2, R0, RZ, 0x1f ;  /* 0x00001fff00027589 */ /* 0x000e2400000e0000 */
[----:B0-----:R-:W-:-:S13]  /*0140*/  ISETP.NE.AND P0, PT, R2, RZ, PT ;  /* 0x000000ff0200720c */ /* 0x001fda0003f05270 */
[----:B------:R-:W-:Y:S05]  /*0150*/  @P0 BRA `(.L_x_2) ;  /* 0x00000000009c0947 */ /* 0x000fea0003800000 */
[----:B------:R-:W-:Y:S01]  /*0160*/  ELECT P0, URZ, PT ;  /* 0x00000000003f782f */ /* 0x000fe20003800000 */
[----:B------:R-:W-:-:S12]  /*0170*/  BSSY B0, `(.L_x_2) ;  /* 0x0000025000007945 */ /* 0x000fd80003800000 */
[----:B------:R-:W-:Y:S05]  /*0180*/  @!P0 BRA `(.L_x_3) ;  /* 0x00000000008c8947 */ /* 0x000fea0003800000 */
[----:B------:R-:W0:Y:S01]  /*0190*/  S2UR UR8, SR_CgaCtaId ;  /* 0x00000000000879c3 */ /* 0x000e220000008800 */
[----:B------:R-:W-:Y:S01]  /*01a0*/  UMOV UR4, 0x400 ;  /* 0x0000040000047882 */ /* 0x000fe20000000000 */
[----:B------:R-:W-:Y:S01]  /*01b0*/  UMOV UR5, 0x1 ;  /* 0x0000000100057882 */ /* 0x000fe20000000000 */
[----:B------:R-:W-:Y:S02]  /*01c0*/  UMOV UR6, 0x100 ;  /* 0x0000010000067882 */ /* 0x000fe40000000000 */
[----:B------:R-:W-:-:S04]  /*01d0*/  UIADD3 UR6, -UR6, 0x100000, URZ ;  /* 0x0010000006067890 */ /* 0x000fc8000fffe13f */
[----:B------:R-:W-:Y:S02]  /*01e0*/  USHF.L.U32 UR7, UR6, 0xb, URZ ;  /* 0x0000000b06077899 */ /* 0x000fe4000800063f */
[----:B------:R-:W-:Y:S02]  /*01f0*/  USHF.L.U32 UR6, UR6, 0x1, URZ ;  /* 0x0000000106067899 */ /* 0x000fe4000800063f */
[----:B0-----:R-:W-:Y:S02]  /*0200*/  ULEA UR8, UR8, UR4, 0x18 ;  /* 0x0000000408087291 */ /* 0x001fe4000f8ec03f */
[----:B------:R-:W-:-:S04]  /*0210*/  UIADD3 UR4, -UR5, 0x100000, URZ ;  /* 0x0010000005047890 */ /* 0x000fc8000fffe13f */
[----:B------:R-:W-:Y:S02]  /*0220*/  USHF.L.U32 UR5, UR4, 0xb, URZ ;  /* 0x0000000b04057899 */ /* 0x000fe4000800063f */
[----:B------:R-:W-:Y:S01]  /*0230*/  USHF.L.U32 UR4, UR4, 0x1, URZ ;  /* 0x0000000104047899 */ /* 0x000fe2000800063f */
[----:B------:R-:W0:Y:S11]  /*0240*/  FENCE.VIEW.ASYNC.S ;  /* 0x00000000000073c6 */ /* 0x000e360000000000 */
[----:B0-----:R0:W1:Y:S01]  /*0250*/  SYNCS.EXCH.64 URZ, [UR8], UR4 ;  /* 0x00000004083f75b2 */ /* 0x0010620008000100 */
[----:B------:R0:W2:Y:S01]  /*0260*/  SYNCS.EXCH.64 URZ, [UR8+0x58], UR6 ;  /* 0x00005806083f75b2 */ /* 0x0000a20008000100 */
[----:B------:R0:W3:Y:S01]  /*0270*/  SYNCS.EXCH.64 URZ, [UR8+0x8], UR4 ;  /* 0x00000804083f75b2 */ /* 0x0000e20008000100 */
[----:B------:R0:W4:Y:S01]  /*0280*/  SYNCS.EXCH.64 URZ, [UR8+0x60], UR6 ;  /* 0x00006006083f75b2 */ /* 0x0001220008000100 */
[----:B------:R0:W0:Y:S01]  /*0290*/  SYNCS.EXCH.64 URZ, [UR8+0x10], UR4 ;  /* 0x00001004083f75b2 */ /* 0x0000220008000100 */
        /* <DEDUP_REMOVED lines=17> */
[----:B------:R-:W-:Y:S01]  /*03b0*/  NOP ;  /* 0x0000000000007918 */ /* 0x000fe20000000000 */
.L_x_3:
[----:B0-----:R-:W-:Y:S05]  /*03c0*/  BSYNC B0 ;  /* 0x0000000000007941 */ /* 0x001fea0003800000 */
.L_x_2:
[----:B------:R-:W0:Y:S01]  /*03d0*/  SHFL.IDX PT, R0, R0, RZ, 0x1f ;  /* 0x00001fff00007589 */ /* 0x000e2200000e0000 */
[----:B------:R-:W-:Y:S01]  /*03e0*/  ELECT P0, URZ, PT ;  /* 0x00000000003f782f */ /* 0x000fe20003800000 */
[----:B------:R-:W5:Y:S01]  /*03f0*/  LDC R2, c[0x0][0x65c] ;  /* 0x00019700ff027b82 */ /* 0x000f620000000800 */
[----:B------:R-:W-:Y:S01]  /*0400*/  SHF.R.S32.HI R6, RZ, 0x1f, R5 ;  /* 0x0000001fff067819 */ /* 0x000fe20000011405 */
[----:B------:R-:W1:Y:S01]  /*0410*/  S2R R3, SR_CTAID.Y ;  /* 0x0000000000037919 */ /* 0x000e620000002600 */
[----:B------:R-:W-:Y:S01]  /*0420*/  UMOV UR4, 0x20 ;  /* 0x0000002000047882 */ /* 0x000fe20000000000 */
[----:B------:R-:W-:Y:S01]  /*0430*/  ISETP.NE.AND P2, PT, R8, RZ, PT ;  /* 0x000000ff0800720c */ /* 0x000fe20003f45270 */
[----:B------:R-:W-:Y:S01]  /*0440*/  NOP ;  /* 0x0000000000007918 */ /* 0x000fe20000000000 */
[----:B------:R-:W2:Y:S01]  /*0450*/  S2R R4, SR_CTAID.X ;  /* 0x0000000000047919 */ /* 0x000ea20000002500 */
[----:B------:R-:W-:Y:S01]  /*0460*/  LEA.HI R6, R6, R5, RZ, 0x2 ;  /* 0x0000000506067211 */ /* 0x000fe200078f10ff */
[----:B------:R-:W-:Y:S01]  /*0470*/  NOP ;  /* 0x0000000000007918 */ /* 0x000fe20000000000 */
[----:B0-----:R-:W-:-:S02]  /*0480*/  ISETP.NE.OR P0, PT, R0, RZ, !P0 ;  /* 0x000000ff0000720c */ /* 0x001fc40004705670 */
[----:B-----5:R-:W-:-:S04]  /*0490*/  ISETP.NE.AND P3, PT, R2, 0x1, PT ;  /* 0x000000010200780c */ /* 0x020fc80003f65270 */
[----:B------:R-:W-:Y:S02]  /*04a0*/  P2R R0, PR, RZ, 0x8 ;  /* 0x00000008ff007803 */ /* 0x000fe40000000000 */
[----:B------:R-:W-:-:S05]  /*04b0*/  LOP3.LUT R0, R6, 0xfffffffc, RZ, 0xc0, !PT ;  /* 0xfffffffc06007812 */ /* 0x000fca00078ec0ff */
[----:B------:R-:W-:Y:S01]  /*04c0*/  VOTEU.ALL UP0, P0 ;  /* 0x00000000003f7886 */ /* 0x000fe20000000000 */
[----:B------:R-:W-:Y:S01]  /*04d0*/  IMAD.IADD R0, R5, 0x1, -R0 ;  /* 0x0000000105007824 */ /* 0x000fe200078e0a00 */
[----:B------:R-:W2:Y:S01]  /*04e0*/  @P3 LDC R17, c[0x0][0x10] ;  /* 0x00000400ff113b82 */ /* 0x000ea20000000800 */
[----:B------:R-:W-:Y:S01]  /*04f0*/  VOTEU.ALL UP1, P0 ;  /* 0x00000000003f7886 */ /* 0x000fe20000020000 */
[----:B-1----:R-:W-:Y:S01]  /*0500*/  @P3 IMAD.MOV.U32 R6, RZ, RZ, R3 ;  /* 0x000000ffff063224 */ /* 0x002fe200078e0003 */
[----:B------:R-:W-:Y:S01]  /*0510*/  @!UP0 UMOV UR6, 0x400 ;  /* 0x0000040000068882 */ /* 0x000fe20000000000 */
[----:B------:R-:W-:-:S04]  /*0520*/  @!UP0 UIADD3 UR4, -UR4, 0x100000, URZ ;  /* 0x0010000004048890 */ /* 0x000fc8000fffe13f */
[----:B------:R-:W-:Y:S02]  /*0530*/  @!UP0 USHF.L.U32 UR5, UR4, 0xb, URZ ;  /* 0x0000000b04058899 */ /* 0x000fe4000800063f */
[----:B------:R-:W-:Y:S01]  /*0540*/  @!UP0 USHF.L.U32 UR4, UR4, 0x1, URZ ;  /* 0x0000000104048899 */ /* 0x000fe2000800063f */
[----:B------:R-:W-:Y:S02]  /*0550*/  @P3 IMAD.MOV.U32 R7, RZ, RZ, RZ ;  /* 0x000000ffff073224 */ /* 0x000fe400078e00ff */
[----:B------:R-:W-:Y:S01]  /*0560*/  IMAD.MOV.U32 R5, RZ, RZ, RZ ;  /* 0x000000ffff057224 */ /* 0x000fe200078e00ff */
[----:B------:R-:W0:Y:S01]  /*0570*/  @!UP0 S2UR UR7, SR_CgaCtaId ;  /* 0x00000000000789c3 */ /* 0x000e220000008800 */
[----:B------:R-:W-:-:S07]  /*0580*/  @P3 IMAD.MOV.U32 R11, RZ, RZ, RZ ;  /* 0x000000ffff0b3224 */ /* 0x000fce00078e00ff */
[----:B------:R-:W1:Y:S01]  /*0590*/  @!P3 LDC R9, c[0x0][0xc] ;  /* 0x00000300ff09bb82 */ /* 0x000e620000000800 */
[----:B--2---:R-:W-:-:S04]  /*05a0*/  @P3 IMAD.WIDE.U32 R16, R4, R17, R6 ;  /* 0x0000001104103225 */ /* 0x004fc800078e0006 */
[----:B------:R-:W-:Y:S01]  /*05b0*/  @P3 IMAD.IADD R17, R17, 0x1, R11 ;  /* 0x0000000111113824 */ /* 0x000fe200078e020b */
[----:B0-----:R-:W-:Y:S01]  /*05c0*/  @!UP0 ULEA UR6, UR7, UR6, 0x18 ;  /* 0x0000000607068291 */ /* 0x001fe2000f8ec03f */
[----:B------:R-:W-:Y:S01]  /*05d0*/  VOTEU.ALL UP0, P0 ;  /* 0x00000000003f7886 */ /* 0x000fe20000000000 */
[----:B------:R-:W-:-:S04]  /*05e0*/  ISETP.NE.AND P0, PT, R0, 0x3, PT ;  /* 0x000000030000780c */ /* 0x000fc80003f05270 */
[----:B------:R-:W-:Y:S01]  /*05f0*/  ISETP.EQ.OR P0, PT, R0, RZ, !P0 ;  /* 0x000000ff0000720c */ /* 0x000fe20004702670 */
[----:B-1----:R-:W-:-:S03]  /*0600*/  @!P3 IMAD.WIDE.U32 R6, R9, R3, R4 ;  /* 0x000000030906b225 */ /* 0x002fc600078e0004 */
[C---:B------:R-:W-:Y:S01]  /*0610*/  ISETP.EQ.AND P0, PT, R8.reuse, RZ, P0 ;  /* 0x000000ff0800720c */ /* 0x040fe20000702270 */
[----:B------:R-:W-:Y:S01]  /*0620*/  VIADD R8, R8, 0xffffffff ;  /* 0xffffffff08087836 */ /* 0x000fe20000000000 */
[----:B------:R-:W0:Y:S02]  /*0630*/  FENCE.VIEW.ASYNC.S ;  /* 0x00000000000073c6 */ /* 0x000e240000000000 */
[----:B0-----:R0:W3:Y:S01]  /*0640*/  @!UP0 SYNCS.EXCH.64 URZ, [UR6+0xc0], UR4 ;  /* 0x0000c004063f85b2 */ /* 0x0010e20008000100 */
[----:B------:R-:W-:Y:S01]  /*0650*/  @!P3 IMAD.MOV.U32 R16, RZ, RZ, R6 ;  /* 0x000000ffff10b224 */ /* 0x000fe200078e0006 */
[----:B------:R-:W-:Y:S01]  /*0660*/  SEL R19, RZ, 0x1, !P0 ;  /* 0x00000001ff137807 */ /* 0x000fe20004000000 */
[----:B------:R-:W-:Y:S01]  /*0670*/  @!P3 IMAD.MOV.U32 R17, RZ, RZ, R7 ;  /* 0x000000ffff11b224 */ /* 0x000fe200078e0007 */
[----:B------:R-:W-:-:S04]  /*0680*/  ISETP.GE.U32.AND P1, PT, R8, 0x2, PT ;  /* 0x000000020800780c */ /* 0x000fc80003f26070 */
[----:B------:R-:W-:Y:S01]  /*0690*/  SEL R19, R19, 0x2, P1 ;  /* 0x0000000213137807 */ /* 0x000fe20000800000 */
[----:B------:R0:W3:Y:S01]  /*06a0*/  @!UP1 SYNCS.EXCH.64 URZ, [UR6+0xc8], UR4 ;  /* 0x0000c804063f95b2 */ /* 0x0000e20008000100 */
[----:B------:R-:W-:Y:S01]  /*06b0*/  NOP ;  /* 0x0000000000007918 */ /* 0x000fe20000000000 */
[----:B---34-:R-:W-:Y:S06]  /*06c0*/  BAR.SYNC.DEFER_BLOCKING 0x0 ;  /* 0x0000000000007b1d */ /* 0x018fec0000010000 */
[----:B------:R-:W-:Y:S05]  /*06d0*/  @!P2 BRA `(.L_x_4) ;  /* 0x0000007400d8a947 */ /* 0x000fea0003800000 */
[----:B------:R-:W-:-:S13]  /*06e0*/  ISETP.GT.U32.AND P0, PT, R8, 0x1, PT ;  /* 0x000000010800780c */ /* 0x000fda0003f04070 */
[----:B0-----:R-:W-:Y:S05]  /*06f0*/  @P0 EXIT ;  /* 0x000000000000094d */ /* 0x001fea0003800000 */
[----:B------:R-:W-:Y:S01]  /*0700*/  ULDC.64 UR4, c[0x0][0x650] ;  /* 0x0001940000047ab9 */ /* 0x000fe20000000a00 */
[----:B------:R-:W-:Y:S01]  /*0710*/  PRMT R0, RZ, 0x7610, R0 ;  /* 0x00007610ff007816 */ /* 0x000fe20000000000 */
[----:B------:R-:W-:Y:S01]  /*0720*/  IMAD.MOV.U32 R114, RZ, RZ, -0x1 ;  /* 0xffffffffff727424 */ /* 0x000fe200078e00ff */
[----:B------:R-:W-:Y:S01]  /*0730*/  ISETP.GE.U32.AND P0, PT, R16, UR4, PT ;  /* 0x0000000410007c0c */ /* 0x000fe2000bf06070 */
[----:B------:R-:W-:Y:S02]  /*0740*/  IMAD.MOV.U32 R115, RZ, RZ, -0x1 ;  /* 0xffffffffff737424 */ /* 0x000fe400078e00ff */
[----:B------:R-:W-:Y:S01]  /*0750*/  IMAD.MOV.U32 R22, RZ, RZ, -0x1 ;  /* 0xffffffffff167424 */ /* 0x000fe200078e00ff */
[----:B------:R-:W-:-:S13]  /*0760*/  ISETP.GE.U32.AND.EX P0, PT, R17, UR5, PT, P0 ;  /* 0x0000000511007c0c */ /* 0x000fda000bf06100 */
[----:B------:R-:W-:Y:S05]  /*0770*/  @P0 BRA `(.L_x_5) ;  /* 0x0000000400580947 */ /* 0x000fea0003800000 */
[----:B------:R-:W0:Y:S01]  /*0780*/  LDC.64 R14, c[0x0][0x628] ;  /* 0x00018a00ff0e7b82 */ /* 0x000e220000000a00 */
[----:B------:R-:W-:Y:S02]  /*0790*/  IMAD.MOV.U32 R6, RZ, RZ, R16 ;  /* 0x000000ffff067224 */ /* 0x000fe400078e0010 */
[----:B------:R-:W-:-:S05]  /*07a0*/  IMAD.MOV.U32 R7, RZ, RZ, R17 ;  /* 0x000000ffff077224 */ /* 0x000fca00078e0011 */
[----:B------:R-:W1:Y:S08]  /*07b0*/  LDC R0, c[0x0][0x630] ;  /* 0x00018c00ff007b82 */ /* 0x000e700000000800 */
[----:B------:R-:W2:Y:S01]  /*07c0*/  LDC.64 R20, c[0x0][0x620] ;  /* 0x00018800ff147b82 */ /* 0x000ea20000000a00 */
[----:B0-----:R-:W-:-:S04]  /*07d0*/  ISETP.NE.U32.AND P0, PT, R14, RZ, PT ;  /* 0x000000ff0e00720c */ /* 0x001fc80003f05070 */
[----:B------:R-:W-:-:S13]  /*07e0*/  ISETP.NE.AND.EX P0, PT, R15, RZ, PT, P0 ;  /* 0x000000ff0f00720c */ /* 0x000fda0003f05300 */
[----:B-12---:R-:W-:Y:S05]  /*07f0*/  @!P0 BRA `(.L_x_6) ;  /* 0x0000000000288947 */ /* 0x006fea0003800000 */
[----:B------:R-:W0:Y:S02]  /*0800*/  LDC R11, c[0x0][0x634] ;  /* 0x00018d00ff0b7b82 */ /* 0x000e240000000800 */
[----:B0-----:R-:W-:-:S05]  /*0810*/  IADD3 R11, P0, R16, R11, RZ ;  /* 0x0000000b100b7210 */ /* 0x001fca0007f1e0ff */
[----:B------:R-:W-:-:S04]  /*0820*/  IMAD.X R13, RZ, RZ, R17, P0 ;  /* 0x000000ffff0d7224 */ /* 0x000fc800000e0611 */
[----:B------:R-:W-:-:S04]  /*0830*/  IMAD.WIDE.U32 R6, R13, R14, RZ ;  /* 0x0000000e0d067225 */ /* 0x000fc800078e00ff */
[----:B------:R-:W-:-:S04]  /*0840*/  IMAD.WIDE.U32 R8, P0, R11, R15, R6 ;  /* 0x0000000f0b087225 */ /* 0x000fc80007800006 */
[----:B------:R-:W-:-:S04]  /*0850*/  IMAD.WIDE.U32 R6, R11, R14, RZ ;  /* 0x0000000e0b067225 */ /* 0x000fc800078e00ff */
[----:B------:R-:W-:Y:S01]  /*0860*/  IMAD.X R11, RZ, RZ, RZ, P0 ;  /* 0x000000ffff0b7224 */ /* 0x000fe200000e06ff */
[----:B------:R-:W-:Y:S01]  /*0870*/  IADD3 RZ, P0, R7, R8, RZ ;  /* 0x0000000807ff7210 */ /* 0x000fe20007f1e0ff */
[----:B------:R-:W-:-:S04]  /*0880*/  IMAD.MOV.U32 R10, RZ, RZ, R9 ;  /* 0x000000ffff0a7224 */ /* 0x000fc800078e0009 */
[----:B------:R-:W-:-:S08]  /*0890*/  IMAD.WIDE.U32.X R6, R13, R15, R10, P0 ;  /* 0x0000000f0d067225 */ /* 0x000fd000000e040a */
.L_x_6:
[-CC-:B------:R-:W-:Y:S01]  /*08a0*/  SHF.R.U64 R23, R6, R0.reuse, R7.reuse ;  /* 0x0000000006177219 */ /* 0x180fe20000001207 */
[----:B------:R-:W0:Y:S01]  /*08b0*/  LDC R10, c[0x0][0x618] ;  /* 0x00018600ff0a7b82 */ /* 0x000e220000000800 */
[----:B------:R-:W-:Y:S01]  /*08c0*/  SHF.R.U32.HI R5, RZ, R0, R7 ;  /* 0x00000000ff057219 */ /* 0x000fe20000011607 */
[----:B------:R-:W-:Y:S01]  /*08d0*/  ULDC UR4, c[0x0][0x150] ;  /* 0x0000540000047ab9 */ /* 0x000fe20000000800 */
[----:B------:R-:W-:Y:S02]  /*08e0*/  IADD3 R9, P0, RZ, -R23, RZ ;  /* 0x80000017ff097210 */ /* 0x000fe40007f1e0ff */
[----:B------:R-:W-:-:S03]  /*08f0*/  I2FP.F32.U32 R0, R4 ;  /* 0x0000000400007245 */ /* 0x000fc60000201000 */
[----:B------:R-:W1:Y:S01]  /*0900*/  LDC.64 R26, c[0x0][0x640] ;  /* 0x00019000ff1a7b82 */ /* 0x000e620000000a00 */
[----:B------:R-:W-:Y:S02]  /*0910*/  IMAD.X R11, RZ, RZ, ~R5, P0 ;  /* 0x000000ffff0b7224 */ /* 0x000fe400000e0e05 */
[----:B------:R-:W-:Y:S01]  /*0920*/  FMUL R0, R0, UR4 ;  /* 0x0000000400007c20 */ /* 0x000fe20008400000 */
[----:B------:R-:W-:Y:S01]  /*0930*/  IMAD.WIDE.U32 R6, R9, R20, R16 ;  /* 0x0000001409067225 */ /* 0x000fe200078e0010 */
[----:B------:R-:W-:-:S03]  /*0940*/  ULDC UR4, c[0x0][0x154] ;  /* 0x0000550000047ab9 */ /* 0x000fc60000000800 */
[----:B------:R-:W-:Y:S01]  /*0950*/  IMAD R8, R11, R20, RZ ;  /* 0x000000140b087224 */ /* 0x000fe200078e02ff */
[----:B------:R-:W2:Y:S01]  /*0960*/  LDC R5, c[0x0][0x144] ;  /* 0x00005100ff057b82 */ /* 0x000ea20000000800 */
[----:B------:R-:W3:Y:S02]  /*0970*/  F2I.U32.TRUNC.NTZ R0, R0 ;  /* 0x0000000000007305 */ /* 0x000ee4000020f000 */
[----:B------:R-:W-:-:S04]  /*0980*/  IMAD R9, R9, R21, R8 ;  /* 0x0000001509097224 */ /* 0x000fc800078e0208 */
[----:B------:R-:W-:Y:S01]  /*0990*/  IMAD.IADD R7, R7, 0x1, R9 ;  /* 0x0000000107077824 */ /* 0x000fe200078e0209 */
[----:B------:R-:W4:Y:S01]  /*09a0*/  LDC R12, c[0x0][0x608] ;  /* 0x00018200ff0c7b82 */ /* 0x000f220000000800 */
[----:B------:R-:W-:-:S03]  /*09b0*/  IMAD.MOV.U32 R9, RZ, RZ, -0x1 ;  /* 0xffffffffff097424 */ /* 0x000fc600078e00ff */
[-CC-:B0-----:R-:W-:Y:S02]  /*09c0*/  SHF.R.U64 R20, R6, R10.reuse, R7.reuse ;  /* 0x0000000a06147219 */ /* 0x181fe40000001207 */
[----:B------:R-:W-:Y:S02]  /*09d0*/  I2FP.F32.U32 R6, R3 ;  /* 0x0000000300067245 */ /* 0x000fe40000201000 */
[----:B------:R-:W0:Y:S01]  /*09e0*/  LDC R24, c[0x0][0x658] ;  /* 0x00019600ff187b82 */ /* 0x000e220000000800 */
[----:B-1----:R-:W-:Y:S01]  /*09f0*/  ISETP.NE.U32.AND P0, PT, R26, RZ, PT ;  /* 0x000000ff1a00720c */ /* 0x002fe20003f05070 */
[----:B---3--:R-:W-:Y:S01]  /*0a00*/  IMAD.MOV R8, RZ, RZ, -R0 ;  /* 0x000000ffff087224 */ /* 0x008fe200078e0a00 */
[----:B------:R-:W-:Y:S01]  /*0a10*/  SHF.R.U32.HI R7, RZ, R10, R7 ;  /* 0x0000000aff077219 */ /* 0x000fe20000011607 */
[----:B------:R-:W-:Y:S01]  /*0a20*/  FMUL R6, R6, UR4 ;  /* 0x0000000406067c20 */ /* 0x000fe20008400000 */
[----:B------:R-:W-:-:S03]  /*0a30*/  ISETP.NE.AND.EX P0, PT, R27, RZ, PT, P0 ;  /* 0x000000ff1b00720c */ /* 0x000fc60003f05300 */
[----:B------:R-:W1:Y:S01]  /*0a40*/  LDC R14, c[0x0][0x148] ;  /* 0x00005200ff0e7b82 */ /* 0x000e620000000800 */
[----:B--2---:R-:W-:-:S07]  /*0a50*/  IMAD R0, R5, R8, R4 ;  /* 0x0000000805007224 */ /* 0x004fce00078e0204 */
[----:B------:R-:W2:Y:S01]  /*0a60*/  LDC R22, c[0x0][0x600] ;  /* 0x00018000ff167b82 */ /* 0x000ea20000000800 */
[-CC-:B----4-:R-:W-:Y:S02]  /*0a70*/  SHF.R.U64 R28, R20, R12.reuse, R7.reuse ;  /* 0x0000000c141c7219 */ /* 0x190fe40000001207 */
[----:B------:R-:W-:Y:S01]  /*0a80*/  SHF.R.U32.HI R5, RZ, R12, R7 ;  /* 0x0000000cff057219 */ /* 0x000fe20000011607 */
[----:B------:R-:W-:Y:S01]  /*0a90*/  IMAD.MOV.U32 R7, RZ, RZ, 0x1 ;  /* 0x00000001ff077424 */ /* 0x000fe200078e00ff */
[----:B------:R3:W4:Y:S03]  /*0aa0*/  F2I.U32.TRUNC.NTZ R12, R6 ;  /* 0x00000006000c7305 */ /* 0x000726000020f000 */
[----:B------:R-:W1:Y:S01]  /*0ab0*/  LDC R15, c[0x0][0x648] ;  /* 0x00019200ff0f7b82 */ /* 0x000e620000000800 */
[-C--:B0-----:R-:W-:Y:S02]  /*0ac0*/  SHF.L.U32 R4, R9, R24.reuse, RZ ;  /* 0x0000001809047219 */ /* 0x081fe400000006ff */
[----:B------:R-:W-:-:S02]  /*0ad0*/  SHF.R.U64 R30, R28, R24, R5 ;  /* 0x000000181c1e7219 */ /* 0x000fc40000001205 */
[----:B------:R-:W-:Y:S02]  /*0ae0*/  LOP3.LUT R11, RZ, R4, RZ, 0x33, !PT ;  /* 0x00000004ff0b7212 */ /* 0x000fe400078e33ff */
[-C--:B------:R-:W-:Y:S01]  /*0af0*/  SHF.R.U32.HI R5, RZ, R24.reuse, R5 ;  /* 0x00000018ff057219 */ /* 0x080fe20000011605 */
[----:B------:R-:W0:Y:S01]  /*0b00*/  LDC R21, c[0x0][0x638] ;  /* 0x00018e00ff157b82 */ /* 0x000e220000000800 */
[----:B------:R-:W-:Y:S01]  /*0b10*/  SHF.L.U32 R10, R7, R24, RZ ;  /* 0x00000018070a7219 */ /* 0x000fe200000006ff */
[----:B------:R-:W-:-:S06]  /*0b20*/  IMAD.MOV.U32 R4, RZ, RZ, R30 ;  /* 0x000000ffff047224 */ /* 0x000fcc00078e001e */
[----:B------:R-:W0:Y:S01]  /*0b30*/  LDC R114, c[0x0][0x610] ;  /* 0x00018400ff727b82 */ /* 0x000e220000000800 */
[----:B---34-:R-:W-:Y:S05]  /*0b40*/  @!P0 BRA `(.L_x_7) ;  /* 0x0000000000288947 */ /* 0x018fea0003800000 */
[----:B------:R-:W3:Y:S02]  /*0b50*/  LDC R9, c[0x0][0x64c] ;  /* 0x00019300ff097b82 */ /* 0x000ee40000000800 */
[----:B---3--:R-:W-:-:S05]  /*0b60*/  IADD3 R9, P0, R30, R9, RZ ;  /* 0x000000091e097210 */ /* 0x008fca0007f1e0ff */
        /* <DEDUP_REMOVED lines=8> */
.L_x_7:
[----:B-1----:R-:W-:Y:S01]  /*0bf0*/  SHF.R.U64 R4, R4, R15, R5 ;  /* 0x0000000f04047219 */ /* 0x002fe20000001205 */
[----:B--2---:R-:W-:Y:S01]  /*0c00*/  VIADD R5, R22, 0xffffffff ;  /* 0xffffffff16057836 */ /* 0x004fe20000000000 */
[----:B------:R-:W-:Y:S01]  /*0c10*/  LOP3.LUT R11, R28, R11, RZ, 0xc0, !PT ;  /* 0x0000000b1c0b7212 */ /* 0x000fe200078ec0ff */
[----:B------:R-:W-:Y:S02]  /*0c20*/  IMAD.MOV R12, RZ, RZ, -R12 ;  /* 0x000000ffff0c7224 */ /* 0x000fe400078e0a0c */
[----:B------:R-:W-:Y:S01]  /*0c30*/  IMAD.MOV R6, RZ, RZ, -R4 ;  /* 0x000000ffff067224 */ /* 0x000fe200078e0a04 */
[----:B------:R-:W-:Y:S01]  /*0c40*/  LOP3.LUT R5, R20, R5, RZ, 0xc0, !PT ;  /* 0x0000000514057212 */ /* 0x000fe200078ec0ff */
[----:B------:R-:W-:Y:S02]  /*0c50*/  @P3 IMAD R0, R14, R12, R3 ;  /* 0x0000000c0e003224 */ /* 0x000fe400078e0203 */
[----:B------:R-:W-:Y:S02]  /*0c60*/  IMAD R11, R10, R4, R11 ;  /* 0x000000040a0b7224 */ /* 0x000fe400078e020b */
[----:B0-----:R-:W-:-:S02]  /*0c70*/  IMAD R3, R6, R21, R30 ;  /* 0x0000001506037224 */ /* 0x001fc400078e021e */
[----:B------:R-:W-:Y:S02]  /*0c80*/  IMAD R114, R11, R114, R0 ;  /* 0x000000720b727224 */ /* 0x000fe400078e0200 */
[----:B------:R-:W-:Y:S02]  /*0c90*/  IMAD R3, R3, R22, R5 ;  /* 0x0000001603037224 */ /* 0x000fe400078e0205 */
[----:B------:R-:W-:Y:S02]  /*0ca0*/  IMAD.MOV.U32 R0, RZ, RZ, 0x1 ;  /* 0x00000001ff007424 */ /* 0x000fe400078e00ff */
[----:B------:R-:W-:Y:S01]  /*0cb0*/  IMAD.MOV.U32 R22, RZ, RZ, R23 ;  /* 0x000000ffff167224 */ /* 0x000fe200078e0017 */
[----:B------:R-:W-:Y:S02]  /*0cc0*/  SEL R115, R3, R114, !P3 ;  /* 0x0000007203737207 */ /* 0x000fe40005800000 */
[----:B------:R-:W-:-:S07]  /*0cd0*/  SEL R114, R114, R3, !P3 ;  /* 0x0000000372727207 */ /* 0x000fce0005800000 */
.L_x_5:
[----:B------:R-:W-:-:S08]  /*0ce0*/  NOP ;  /* 0x0000000000007918 */ /* 0x000fd00000000000 */
[----:B------:R-:W0:Y:S02]  /*0cf0*/  USETMAXREG.TRY_ALLOC.CTAPOOL UP0, 0xe8 ;  /* 0x000000e8000079c8 */ /* 0x000e240008000600 */
[----:B0-----:R-:W-:-:S13]  /*0d00*/  PLOP3.LUT P0, PT, PT, PT, UP0, 0x80, 0x0 ;  /* 0x000000000000781c */ /* 0x001fda0003f0f008 */
[----:B------:R-:W-:Y:S05]  /*0d10*/  @!P0 BRA `(.L_x_5) ;  /* 0xfffffffc00f08947 */ /* 0x000fea000383ffff */
[----:B------:R-:W-:Y:S01]  /*0d20*/  ULDC.64 UR4, c[0x0][0x598] ;  /* 0x0001660000047ab9 */ /* 0x000fe20000000a00 */
[----:B------:R-:W-:Y:S01]  /*0d30*/  ULDC.64 UR36, c[0x0][0x208] ;  /* 0x0000820000247ab9 */ /* 0x000fe20000000a00 */
[----:B------:R-:W-:-:S04]  /*0d40*/  ISETP.NE.U32.AND P0, PT, RZ, UR4, PT ;  /* 0x00000004ff007c0c */ /* 0x000fc8000bf05070 */
[----:B------:R-:W-:-:S13]  /*0d50*/  ISETP.NE.AND.EX P0, PT, RZ, UR5, PT, P0 ;  /* 0x00000005ff007c0c */ /* 0x000fda000bf05300 */
[----:B------:R-:W-:Y:S05]  /*0d60*/  @!P0 BRA `(.L_x_8) ;  /* 0x00000000001c8947 */ /* 0x000fea0003800000 */
[----:B------:R-:W0:Y:S02]  /*0d70*/  LDC.64 R4, c[0x0][0x598] ;  /* 0x00016600ff047b82 */ /* 0x000e240000000a00 */
[----:B0-----:R-:W2:Y:S02]  /*0d80*/  LDG.E.64 R4, desc[UR36][R4.64] ;  /* 0x0000002404047981 */ /* 0x001ea4000c1e1b00 */
[----:B--2---:R-:W-:-:S04]  /*0d90*/  ISETP.NE.U32.AND P0, PT, R4, RZ, PT ;  /* 0x000000ff0400720c */ /* 0x004fc80003f05070 */
[----:B------:R-:W-:-:S13]  /*0da0*/  ISETP.NE.AND.EX P0, PT, R5, RZ, PT, P0 ;  /* 0x000000ff0500720c */ /* 0x000fda0003f05300 */
[----:B------:R-:W-:Y:S05]  /*0db0*/  @!P0 BRA `(.L_x_8) ;  /* 0x0000000000088947 */ /* 0x000fea0003800000 */
[----:B------:R0:W5:Y:S01]  /*0dc0*/  LD.E R23, desc[UR36][R4.64] ;  /* 0x0000002404177980 */ /* 0x000162000c101900 */
[----:B------:R-:W-:Y:S05]  /*0dd0*/  BRA `(.L_x_9) ;  /* 0x0000000000247947 */ /* 0x000fea0003800000 */
.L_x_8:
[----:B------:R-:W-:Y:S02]  /*0de0*/  ULDC.64 UR4, c[0x0][0x588] ;  /* 0x0001620000047ab9 */ /* 0x000fe40000000a00 */
[----:B------:R-:W-:-:S04]  /*0df0*/  ISETP.NE.U32.AND P0, PT, RZ, UR4, PT ;  /* 0x00000004ff007c0c */ /* 0x000fc8000bf05070 */
[----:B------:R-:W-:-:S13]  /*0e00*/  ISETP.NE.AND.EX P0, PT, RZ, UR5, PT, P0 ;  /* 0x00000005ff007c0c */ /* 0x000fda000bf05300 */
[----:B------:R-:W-:Y:S05]  /*0e10*/  @!P0 BRA `(.L_x_10) ;  /* 0x00000000000c8947 */ /* 0x000fea0003800000 */
[----:B------:R-:W0:Y:S02]  /*0e20*/  LDC.64 R4, c[0x0][0x588] ;  /* 0x00016200ff047b82 */ /* 0x000e240000000a00 */
[----:B0-----:R1:W5:Y:S01]  /*0e30*/  LDG.E R23, desc[UR36][R4.64] ;  /* 0x0000002404177981 */ /* 0x001362000c1e1900 */
[----:B------:R-:W-:Y:S05]  /*0e40*/  BRA `(.L_x_9) ;  /* 0x0000000000087947 */ /* 0x000fea0003800000 */
.L_x_10:
[----:B------:R-:W-:Y:S02]  /*0e50*/  ULDC UR4, c[0x0][0x580] ;  /* 0x0001600000047ab9 */ /* 0x000fe40000000800 */
[----:B------:R-:W-:-:S07]  /*0e60*/  IMAD.U32 R23, RZ, RZ, UR4 ;  /* 0x00000004ff177e24 */ /* 0x000fce000f8e00ff */
.L_x_9:
[----:B------:R-:W-:Y:S02]  /*0e70*/  ULDC.64 UR4, c[0x0][0x5a0] ;  /* 0x0001680000047ab9 */ /* 0x000fe40000000a00 */
[----:B------:R-:W-:-:S04]  /*0e80*/  ISETP.NE.U32.AND P0, PT, RZ, UR4, PT ;  /* 0x00000004ff007c0c */ /* 0x000fc8000bf05070 */
[----:B------:R-:W-:-:S13]  /*0e90*/  ISETP.NE.AND.EX P0, PT, RZ, UR5, PT, P0 ;  /* 0x00000005ff007c0c */ /* 0x000fda000bf05300 */
[----:B------:R-:W-:Y:S05]  /*0ea0*/  @!P0 BRA `(.L_x_11) ;  /* 0x00000000001c8947 */ /* 0x000fea0003800000 */
[----:B01----:R-:W0:Y:S02]  /*0eb0*/  LDC.64 R4, c[0x0][0x5a0] ;  /* 0x00016800ff047b82 */ /* 0x003e240000000a00 */
[----:B0-----:R-:W2:Y:S02]  /*0ec0*/  LDG.E.64 R4, desc[UR36][R4.64] ;  /* 0x0000002404047981 */ /* 0x001ea4000c1e1b00 */
[----:B--2---:R-:W-:-:S04]  /*0ed0*/  ISETP.NE.U32.AND P0, PT, R4, RZ, PT ;  /* 0x000000ff0400720c */ /* 0x004fc80003f05070 */
[----:B------:R-:W-:-:S13]  /*0ee0*/  ISETP.NE.AND.EX P0, PT, R5, RZ, PT, P0 ;  /* 0x000000ff0500720c */ /* 0x000fda0003f05300 */
[----:B------:R-:W-:Y:S05]  /*0ef0*/  @!P0 BRA `(.L_x_11) ;  /* 0x0000000000088947 */ /* 0x000fea0003800000 */
[----:B------:R0:W5:Y:S01]  /*0f00*/  LD.E R112, desc[UR36][R4.64] ;  /* 0x0000002404707980 */ /* 0x000162000c101900 */
[----:B------:R-:W-:Y:S05]  /*0f10*/  BRA `(.L_x_12) ;  /* 0x0000000000247947 */ /* 0x000fea0003800000 */
.L_x_11:
[----:B------:R-:W-:Y:S02]  /*0f20*/  ULDC.64 UR4, c[0x0][0x590] ;  /* 0x0001640000047ab9 */ /* 0x000fe40000000a00 */
[----:B------:R-:W-:-:S04]  /*0f30*/  ISETP.NE.U32.AND P0, PT, RZ, UR4, PT ;  /* 0x00000004ff007c0c */ /* 0x000fc8000bf05070 */
[----:B------:R-:W-:-:S13]  /*0f40*/  ISETP.NE.AND.EX P0, PT, RZ, UR5, PT, P0 ;  /* 0x00000005ff007c0c */ /* 0x000fda000bf05300 */
[----:B------:R-:W-:Y:S05]  /*0f50*/  @!P0 BRA `(.L_x_13) ;  /* 0x00000000000c8947 */ /* 0x000fea0003800000 */
[----:B------:R-:W2:Y:S02]  /*0f60*/  LDC.64 R112, c[0x0][0x590] ;  /* 0x00016400ff707b82 */ /* 0x000ea40000000a00 */
[----:B--2---:R2:W5:Y:S01]  /*0f70*/  LDG.E R112, desc[UR36][R112.64] ;  /* 0x0000002470707981 */ /* 0x004562000c1e1900 */
[----:B------:R-:W-:Y:S05]  /*0f80*/  BRA `(.L_x_12) ;  /* 0x0000000000087947 */ /* 0x000fea0003800000 */
.L_x_13:
[----:B------:R-:W-:Y:S02]  /*0f90*/  ULDC UR4, c[0x0][0x584] ;  /* 0x0001610000047ab9 */ /* 0x000fe40000000800 */
[----:B------:R-:W-:-:S07]  /*0fa0*/  IMAD.U32 R112, RZ, RZ, UR4 ;  /* 0x00000004ff707e24 */ /* 0x000fce000f8e00ff */
.L_x_12:
[----:B------:R-:W-:-:S13]  /*0fb0*/  LOP3.LUT P0, RZ, R0, 0xff, RZ, 0xc0, !PT ;  /* 0x000000ff00ff7812 */ /* 0x000fda000780c0ff */
[----:B------:R-:W-:Y:S05]  /*0fc0*/  @!P0 EXIT ;  /* 0x000000000000894d */ /* 0x000fea0003800000 */
[----:B------:R-:W-:Y:S01]  /*0fd0*/  ULDC UR4, c[0x0][0x28c] ;  /* 0x0000a30000047ab9 */ /* 0x000fe20000000800 */
[----:B------:R-:W-:Y:S01]  /*0fe0*/  UMOV UR38, URZ ;  /* 0x0000003f00267c82 */ /* 0x000fe20008000000 */
[----:B------:R-:W-:Y:S01]  /*0ff0*/  UIADD3 UR4, UR4, 0x3f, URZ ;  /* 0x0000003f04047890 */ /* 0x000fe2000fffe03f */
[----:B------:R-:W-:-:S03]  /*1000*/  UMOV UR39, URZ ;  /* 0x0000003f00277c82 */ /* 0x000fc60008000000 */
[----:B------:R-:W-:-:S04]  /*1010*/  USHF.R.S32.HI UR5, URZ, 0x1f, UR4 ;  /* 0x0000001f3f057899 */ /* 0x000fc80008011404 */
[----:B------:R-:W-:-:S04]  /*1020*/  ULEA.HI UR5, UR5, UR4, URZ, 0x6 ;  /* 0x0000000405057291 */ /* 0x000fc8000f8f303f */
[----:B------:R-:W-:-:S12]  /*1030*/  USHF.R.S32.HI UR40, URZ, 0x6, UR5 ;  /* 0x000000063f287899 */ /* 0x000fd80008011405 */
.L_x_211:
[----:B------:R-:W-:Y:S01]  /*1040*/  LOP3.LUT R0, R18, 0x80, RZ, 0xc0, !PT ;  /* 0x0000008012007812 */ /* 0x000fe200078ec0ff */
[----:B---3--:R-:W3:Y:S01]  /*1050*/  S2UR UR7, SR_CgaCtaId ;  /* 0x00000000000779c3 */ /* 0x008ee20000008800 */
[----:B------:R-:W-:Y:S02]  /*1060*/  UMOV UR6, 0x400 ;  /* 0x0000040000067882 */ /* 0x000fe40000000000 */
[----:B------:R-:W-:-:S06]  /*1070*/  SHF.R.U32.HI R0, RZ, 0x7, R0 ;  /* 0x00000007ff007819 */ /* 0x000fcc0000011600 */
[----:B------:R-:W4:Y:S01]  /*1080*/  SHFL.IDX PT, R0, R0, RZ, 0x1f ;  /* 0x00001fff00007589 */ /* 0x000f2200000e0000 */
[----:B---3--:R-:W-:Y:S01]  /*1090*/  ULEA UR6, UR7, UR6, 0x18 ;  /* 0x0000000607067291 */ /* 0x008fe2000f8ec03f */
[----:B----4-:R-:W-:-:S13]  /*10a0*/  R2UR UR4, R0 ;  /* 0x00000000000472ca */ /* 0x010fda00000e0000 */
[----:B------:R-:W-:-:S04]  /*10b0*/  ULEA.HI UR5, UR4, UR4, URZ, 0x1 ;  /* 0x0000000404057291 */ /* 0x000fc8000f8f083f */
[----:B------:R-:W-:-:S04]  /*10c0*/  ULOP3.LUT UR5, UR5, 0xffffe, URZ, 0xc0, !UPT ;  /* 0x000ffffe05057892 */ /* 0x000fc8000f8ec03f */
[----:B------:R-:W-:-:S03]  /*10d0*/  UIADD3 UR5, UR4, -UR5, URZ ;  /* 0x8000000504057290 */ /* 0x000fc6000fffe03f */
[----:B------:R-:W-:Y:S01]  /*10e0*/  ULDC UR4, c[0x0][0x28c] ;  /* 0x0000a30000047ab9 */ /* 0x000fe20000000800 */
[----:B------:R-:W-:Y:S01]  /*10f0*/  ULEA UR5, UR5, UR6, 0xc ;  /* 0x0000000605057291 */ /* 0x000fe2000f8e603f */
[----:B------:R-:W-:-:S03]  /*1100*/  ISETP.LT.AND P0, PT, RZ, UR4, PT ;  /* 0x00000004ff007c0c */ /* 0x000fc6000bf01270 */
[----:B------:R-:W-:-:S04]  /*1110*/  UIADD3 UR5, UR5, 0x180, URZ ;  /* 0x0000018005057890 */ /* 0x000fc8000fffe03f */
[----:B------:R-:W-:-:S04]  /*1120*/  USHF.R.U32.HI UR5, URZ, 0x4, UR5 ;  /* 0x000000043f057899 */ /* 0x000fc80008011605 */
[----:B------:R-:W-:Y:S02]  /*1130*/  ULOP3.LUT UR41, UR5, 0x3fff, URZ, 0xc0, !UPT ;  /* 0x00003fff05297892 */ /* 0x000fe4000f8ec03f */
[----:B01----:R-:W-:Y:S10]  /*1140*/  @P0 BRA `(.L_x_14) ;  /* 0x0000000000400947 */ /* 0x003ff40003800000 */
[----:B------:R-:W-:Y:S01]  /*1150*/  MOV R0, 0x0 ;  /* 0x0000000000007802 */ /* 0x000fe20000000f00 */
[----:B------:R-:W-:Y:S01]  /*1160*/  ULDC.64 UR4, c[0x4][0x68] ;  /* 0x01001a0000047ab9 */ /* 0x000fe20000000a00 */
[----:B------:R-:W-:Y:S01]  /*1170*/  ULDC.64 UR6, c[0x4][0x8] ;  /* 0x0100020000067ab9 */ /* 0x000fe20000000a00 */
[----:B01----:R-:W-:Y:S01]  /*1180*/  IMAD.U32 R4, RZ, RZ, UR4 ;  /* 0x00000004ff047e24 */ /* 0x003fe2000f8e00ff */
[----:B------:R0:W1:Y:S01]  /*1190*/  LDC.64 R14, c[0x4][R0] ;  /* 0x01000000000e7b82 */ /* 0x0000620000000a00 */
[----:B------:R-:W-:Y:S01]  /*11a0*/  IMAD.U32 R5, RZ, RZ, UR5 ;  /* 0x00000005ff057e24 */ /* 0x000fe2000f8e00ff */
[----:B------:R-:W-:Y:S01]  /*11b0*/  ULDC.64 UR4, c[0x4][0x70] ;  /* 0x01001c0000047ab9 */ /* 0x000fe20000000a00 */
[----:B------:R-:W-:Y:S02]  /*11c0*/  IMAD.U32 R10, RZ, RZ, UR6 ;  /* 0x00000006ff0a7e24 */ /* 0x000fe4000f8e00ff */
[----:B------:R-:W-:Y:S02]  /*11d0*/  IMAD.U32 R6, RZ, RZ, UR4 ;  /* 0x00000004ff067e24 */ /* 0x000fe4000f8e00ff */
[----:B------:R-:W-:-:S02]  /*11e0*/  IMAD.U32 R7, RZ, RZ, UR5 ;  /* 0x00000005ff077e24 */ /* 0x000fc4000f8e00ff */
[----:B------:R-:W-:Y:S02]  /*11f0*/  IMAD.U32 R11, RZ, RZ, UR7 ;  /* 0x00000007ff0b7e24 */ /* 0x000fe4000f8e00ff */
[----:B------:R-:W-:Y:S02]  /*1200*/  IMAD.MOV.U32 R8, RZ, RZ, 0x1e1 ;  /* 0x000001e1ff087424 */ /* 0x000fe400078e00ff */
[----:B------:R-:W-:Y:S02]  /*1210*/  IMAD.MOV.U32 R12, RZ, RZ, 0x1 ;  /* 0x00000001ff0c7424 */ /* 0x000fe400078e00ff */
[----:B0-----:R-:W-:-:S07]  /*1220*/  IMAD.MOV.U32 R13, RZ, RZ, RZ ;  /* 0x000000ffff0d7224 */ /* 0x001fce00078e00ff */
[----:B------:R-:W-:-:S07]  /*1230*/  LEPC R20, `(.L_x_14) ;  /* 0x000000001014794e */ /* 0x000fce0000000000 */
[----:B-12--5:R-:W-:Y:S05]  /*1240*/  CALL.ABS.NOINC R14 ;  /* 0x000000000e007343 */ /* 0x026fea0003c00000 */
.L_x_14:
[----:B------:R-:W-:-:S04]  /*1250*/  LOP3.LUT R0, R19, 0x1, RZ, 0xfc, !PT ;  /* 0x0000000113007812 */ /* 0x000fc800078efcff */
[----:B------:R-:W-:-:S13]  /*1260*/  ISETP.NE.AND P0, PT, R0, 0x3, PT ;  /* 0x000000030000780c */ /* 0x000fda0003f05270 */
[----:B------:R-:W-:Y:S05]  /*1270*/  @!P0 BRA `(.L_x_15) ;  /* 0x0000000000048947 */ /* 0x000fea0003800000 */
[----:B------:R-:W-:Y:S01]  /*1280*/  BPT.TRAP 0x1 ;  /* 0x000000040000795c */ /* 0x000fe20000300000 */
.L_x_15:
[----:B------:R-:W3:Y:S01]  /*1290*/  S2UR UR5, SR_CgaCtaId ;  /* 0x00000000000579c3 */ /* 0x000ee20000008800 */
[----:B------:R-:W-:Y:S01]  /*12a0*/  UMOV UR4, 0x400 ;  /* 0x0000040000047882 */ /* 0x000fe20000000000 */
[----:B------:R-:W-:Y:S02]  /*12b0*/  IMAD.U32 R0, RZ, RZ, UR38 ;  /* 0x00000026ff007e24 */ /* 0x000fe4000f8e00ff */
[----:B------:R-:W-:-:S03]  /*12c0*/  IMAD.U32 R3, RZ, RZ, UR39 ;  /* 0x00000027ff037e24 */ /* 0x000fc6000f8e00ff */
[----:B------:R-:W-:Y:S01]  /*12d0*/  SHF.L.U32 R0, R0, 0x1f, RZ ;  /* 0x0000001f00007819 */ /* 0x000fe200000006ff */
[----:B---3--:R-:W-:-:S06]  /*12e0*/  ULEA UR4, UR5, UR4, 0x18 ;  /* 0x0000000405047291 */ /* 0x008fcc000f8ec03f */
[----:B------:R-:W-:-:S04]  /*12f0*/  IMAD.U32 R6, RZ, RZ, UR4 ;  /* 0x00000004ff067e24 */ /* 0x000fc8000f8e00ff */
[----:B------:R-:W-:-:S04]  /*1300*/  IMAD R3, R3, 0x8, R6 ;  /* 0x0000000803037824 */ /* 0x000fc800078e0206 */
[----:B------:R3:W4:Y:S01]  /*1310*/  SYNCS.PHASECHK.TRANS64.TRYWAIT P1, [R3+URZ], R0 ;  /* 0x00000000030075a7 */ /* 0x000722000802017f */
[----:B------:R-:W-:Y:S05]  /*1320*/  @!P0 BRA `(.L_x_16) ;  /* 0x0000000000048947 */ /* 0x000fea0003800000 */
[----:B------:R-:W-:Y:S01]  /*1330*/  BPT.TRAP 0x1 ;  /* 0x000000040000795c */ /* 0x000fe20000300000 */
.L_x_16:
[----:B----4-:R-:W-:Y:S05]  /*1340*/  @P1 BRA `(.L_x_17) ;  /* 0x0000000000081947 */ /* 0x010fea0003800000 */
[----:B------:R-:W4:Y:S02]  /*1350*/  SYNCS.PHASECHK.TRANS64.TRYWAIT P1, [R3+URZ], R0 ;  /* 0x00000000030075a7 */ /* 0x000f24000802017f */
[----:B----4-:R-:W-:Y:S05]  /*1360*/  @!P1 BRA `(.L_x_18) ;  /* 0x00000084003c9947 */ /* 0x010fea0003800000 */
.L_x_17:
[----:B------:R-:W-:-:S04]  /*1370*/  UISETP.LT.AND UP0, UPT, UR40, 0x1, UPT ;  /* 0x000000012800788c */ /* 0x000fc8000bf01270 */
[----:B------:R-:W-:-:S06]  /*1380*/  USEL UR4, UR40, 0x1, UP0 ;  /* 0x0000000128047887 */ /* 0x000fcc0008000000 */
[----:B---34-:R-:W-:Y:S01]  /*1390*/  IMAD.U32 R0, RZ, RZ, UR4 ;  /* 0x00000004ff007e24 */ /* 0x018fe2000f8e00ff */
[----:B------:R-:W-:Y:S05]  /*13a0*/  WARPSYNC.ALL ;  /* 0x0000000000007948 */ /* 0x000fea0003800000 */
[----:B------:R-:W-:-:S04]  /*13b0*/  IADD3 R0, -R0, UR40, RZ ;  /* 0x0000002800007c10 */ /* 0x000fc8000fffe1ff */
[----:B------:R-:W-:Y:S02]  /*13c0*/  ISETP.GE.AND P1, PT, R0, 0x1, PT ;  /* 0x000000010000780c */ /* 0x000fe40003f26270 */
[----:B------:R-:W-:Y:S01]  /*13d0*/  R2UR UR4, R6 ;  /* 0x00000000060472ca */ /* 0x000fe200000e0000 */
[----:B------:R-:W-:Y:S01]  /*13e0*/  ULOP3.LUT UR41, UR41, 0x10000, URZ, 0xfc, !UPT ;  /* 0x0001000029297892 */ /* 0x000fe2000f8efc3f */
[----:B------:R-:W-:Y:S01]  /*13f0*/  WARPGROUP.ARRIVE ;  /* 0x00000000000079c5 */ /* 0x000fe20000000000 */
[----:B------:R-:W-:Y:S01]  /*1400*/  UMOV UR5, 0x80000020 ;  /* 0x8000002000057882 */ /* 0x000fe20000000000 */
[----:B------:R-:W-:Y:S01]  /*1410*/  UMOV UR7, 0x80000020 ;  /* 0x8000002000077882 */ /* 0x000fe20000000000 */
[----:B------:R-:W-:Y:S01]  /*1420*/  ULEA UR46, UR39, UR41, 0x9 ;  /* 0x00000029272e7291 */ /* 0x000fe2000f8e483f */
[----:B------:R-:W-:Y:S01]  /*1430*/  UMOV UR9, UR5 ;  /* 0x0000000500097c82 */ /* 0x000fe20008000000 */
[----:B------:R-:W-:Y:S01]  /*1440*/  UMOV UR11, 0x80000020 ;  /* 0x80000020000b7882 */ /* 0x000fe20000000000 */
[----:B------:R-:W-:Y:S01]  /*1450*/  UMOV UR13, UR5 ;  /* 0x00000005000d7c82 */ /* 0x000fe20008000000 */
[----:B------:R-:W-:Y:S01]  /*1460*/  UMOV UR15, 0x80000020 ;  /* 0x80000020000f7882 */ /* 0x000fe20000000000 */
[----:B------:R-:W-:Y:S01]  /*1470*/  UMOV UR17, UR5 ;  /* 0x0000000500117c82 */ /* 0x000fe20008000000 */
[----:B------:R-:W-:-:S02]  /*1480*/  UMOV UR19, 0x80000020 ;  /* 0x8000002000137882 */ /* 0x000fc40000000000 */
[----:B------:R-:W-:Y:S01]  /*1490*/  UIADD3 UR4, UR4, 0x16180, URZ ;  /* 0x0001618004047890 */ /* 0x000fe2000fffe03f */
[----:B------:R-:W-:Y:S01]  /*14a0*/  UMOV UR21, UR5 ;  /* 0x0000000500157c82 */ /* 0x000fe20008000000 */
[----:B------:R-:W-:Y:S02]  /*14b0*/  UMOV UR23, 0x80000020 ;  /* 0x8000002000177882 */ /* 0x000fe40000000000 */
[----:B------:R-:W-:Y:S01]  /*14c0*/  USHF.R.U32.HI UR4, URZ, 0x4, UR4 ;  /* 0x000000043f047899 */ /* 0x000fe20008011604 */
[----:B------:R-:W-:Y:S01]  /*14d0*/  UMOV UR25, UR5 ;  /* 0x0000000500197c82 */ /* 0x000fe20008000000 */
[----:B------:R-:W-:Y:S02]  /*14e0*/  UMOV UR27, 0x80000020 ;  /* 0x80000020001b7882 */ /* 0x000fe40000000000 */
[----:B------:R-:W-:Y:S01]  /*14f0*/  ULOP3.LUT UR42, UR4, 0x3fff, URZ, 0xc0, !UPT ;  /* 0x00003fff042a7892 */ /* 0x000fe2000f8ec03f */
[----:B------:R-:W-:Y:S02]  /*1500*/  UMOV UR29, UR5 ;  /* 0x00000005001d7c82 */ /* 0x000fe40008000000 */
[----:B------:R-:W-:Y:S01]  /*1510*/  UMOV UR4, UR46 ;  /* 0x0000002e00047c82 */ /* 0x000fe20008000000 */
[----:B------:R-:W-:Y:S01]  /*1520*/  ULOP3.LUT UR42, UR42, 0x10000, URZ, 0xfc, !UPT ;  /* 0x000100002a2a7892 */ /* 0x000fe2000f8efc3f */
[----:B------:R-:W-:Y:S01]  /*1530*/  UMOV UR8, UR4 ;  /* 0x0000000400087c82 */ /* 0x000fe20008000000 */
[----:B------:R-:W-:-:S02]  /*1540*/  UMOV UR12, UR4 ;  /* 0x00000004000c7c82 */ /* 0x000fc40008000000 */
[----:B------:R-:W-:Y:S01]  /*1550*/  UIMAD UR44, UR39, 0x2c0, UR42 ;  /* 0x000002c0272c78a4 */ /* 0x000fe2000f8e022a */
[----:B------:R-:W-:Y:S01]  /*1560*/  UMOV UR16, UR4 ;  /* 0x0000000400107c82 */ /* 0x000fe20008000000 */
[----:B------:R-:W-:Y:S02]  /*1570*/  UMOV UR20, UR4 ;  /* 0x0000000400147c82 */ /* 0x000fe40008000000 */
[----:B------:R-:W-:Y:S02]  /*1580*/  UIADD3 UR10, UR44, 0x40, URZ ;  /* 0x000000402c0a7890 */ /* 0x000fe4000fffe03f */
[----:B------:R-:W-:Y:S02]  /*1590*/  UIADD3 UR14, UR44, 0x80, URZ ;  /* 0x000000802c0e7890 */ /* 0x000fe4000fffe03f */
[----:B------:R-:W-:Y:S01]  /*15a0*/  UMOV UR6, UR44 ;  /* 0x0000002c00067c82 */ /* 0x000fe20008000000 */
[----:B------:R-:W-:Y:S01]  /*15b0*/  UIADD3 UR18, UR44, 0xc0, URZ ;  /* 0x000000c02c127890 */ /* 0x000fe2000fffe03f */
[----:B------:R-:W-:Y:S01]  /*15c0*/  IGMMA.64x16x32.S8.S8 R104, gdesc[UR4], RZ, !UPT, gsb0 ;  /* 0x00600000046879f1 */ /* 0x000fe2000c0410ff */
[----:B------:R-:W-:Y:S01]  /*15d0*/  UMOV UR6, UR10 ;  /* 0x0000000a00067c82 */ /* 0x000fe20008000000 */
[----:B------:R-:W-:Y:S01]  /*15e0*/  UMOV UR7, 0x80000020 ;  /* 0x8000002000077882 */ /* 0x000fe20000000000 */
[----:B------:R-:W-:Y:S01]  /*15f0*/  UMOV UR10, UR14 ;  /* 0x0000000e000a7c82 */ /* 0x000fe20008000000 */
[----:B------:R-:W-:-:S02]  /*1600*/  UIADD3 UR22, UR44, 0x140, URZ ;  /* 0x000001402c167890 */ /* 0x000fc4000fffe03f */
[----:B------:R-:W-:Y:S01]  /*1610*/  UMOV UR14, UR18 ;  /* 0x00000012000e7c82 */ /* 0x000fe20008000000 */
[----:B------:R-:W-:Y:S01]  /*1620*/  UIADD3 UR26, UR44, 0x180, URZ ;  /* 0x000001802c1a7890 */ /* 0x000fe2000fffe03f */
[----:B------:R-:W-:Y:S01]  /*1630*/  UMOV UR24, UR4 ;  /* 0x0000000400187c82 */ /* 0x000fe20008000000 */
[----:B------:R-:W-:Y:S01]  /*1640*/  UIADD3 UR30, UR44, 0x1c0, URZ ;  /* 0x000001c02c1e7890 */ /* 0x000fe2000fffe03f */
[----:B------:R-:W-:Y:S01]  /*1650*/  UMOV UR28, UR4 ;  /* 0x00000004001c7c82 */ /* 0x000fe20008000000 */
[----:B------:R-:W-:Y:S01]  /*1660*/  UMOV UR31, 0x80000020 ;  /* 0x80000020001f7882 */ /* 0x000fe20000000000 */
[----:B------:R-:W-:Y:S01]  /*1670*/  UIADD3 UR34, UR44, 0x200, URZ ;  /* 0x000002002c227890 */ /* 0x000fe2000fffe03f */
[----:B------:R-:W-:Y:S01]  /*1680*/  UMOV UR32, UR4 ;  /* 0x0000000400207c82 */ /* 0x000fe20008000000 */
[----:B------:R-:W-:Y:S01]  /*1690*/  UMOV UR33, UR5 ;  /* 0x0000000500217c82 */ /* 0x000fe20008000000 */
[----:B------:R-:W-:Y:S01]  /*16a0*/  UMOV UR35, 0x80000020 ;  /* 0x8000002000237882 */ /* 0x000fe20000000000 */
[----:B------:R-:W-:-:S02]  /*16b0*/  WARPGROUP.DEPBAR.LE gsb0, 0x0 ;  /* 0x00008000000079c5 */ /* 0x000fc40000010000 */
[----:B------:R-:W-:-:S06]  /*16c0*/  WARPGROUP.ARRIVE ;  /* 0x00000000000079c5 */ /* 0x000fcc0000000000 */
[----:B------:R-:W-:Y:S01]  /*16d0*/  IGMMA.64x16x32.S8.S8 R96, gdesc[UR4], RZ, !UPT, gsb0 ;  /* 0x00600000046079f1 */ /* 0x000fe2000c0410ff */
[----:B------:R-:W-:Y:S01]  /*16e0*/  UIADD3 UR6, UR44, 0x100, URZ ;  /* 0x000001002c067890 */ /* 0x000fe2000fffe03f */
[----:B------:R-:W-:-:S06]  /*16f0*/  UMOV UR7, 0x80000020 ;  /* 0x8000002000077882 */ /* 0x000fcc0000000000 */
[----:B------:R-:W-:Y:S01]  /*1700*/  UMOV UR18, UR6 ;  /* 0x0000000600127c82 */ /* 0x000fe20008000000 */
[----:B------:R-:W-:Y:S01]  /*1710*/  UIADD3 UR6, UR44, 0x240, URZ ;  /* 0x000002402c067890 */ /* 0x000fe2000fffe03f */
[----:B------:R-:W-:Y:S02]  /*1720*/  WARPGROUP.DEPBAR.LE gsb0, 0x0 ;  /* 0x00008000000079c5 */ /* 0x000fe40000010000 */
[----:B------:R-:W-:-:S06]  /*1730*/  WARPGROUP.ARRIVE ;  /* 0x00000000000079c5 */ /* 0x000fcc0000000000 */
[----:B------:R-:W-:Y:S01]  /*1740*/  IGMMA.64x16x32.S8.S8 R88, gdesc[UR8], RZ, !UPT, gsb0 ;  /* 0x00600000085879f1 */ /* 0x000fe2000c0410ff */
[----:B------:R-:W-:Y:S02]  /*1750*/  UIADD3 UR8, UR44, 0x280, URZ ;  /* 0x000002802c087890 */ /* 0x000fe4000fffe03f */
[----:B------:R-:W-:Y:S01]  /*1760*/  UIADD3 UR10, UR44, 0x42, URZ ;  /* 0x000000422c0a7890 */ /* 0x000fe2000fffe03f */
[----:B------:R-:W-:Y:S01]  /*1770*/  UMOV UR11, 0x80000020 ;  /* 0x80000020000b7882 */ /* 0x000fe20000000000 */
[----:B------:R-:W-:Y:S02]  /*1780*/  WARPGROUP.DEPBAR.LE gsb0, 0x0 ;  /* 0x00008000000079c5 */ /* 0x000fe40000010000 */
[----:B------:R-:W-:-:S06]  /*1790*/  WARPGROUP.ARRIVE ;  /* 0x00000000000079c5 */ /* 0x000fcc0000000000 */
[----:B------:R-:W-:Y:S01]  /*17a0*/  IGMMA.64x16x32.S8.S8 R80, gdesc[UR12], RZ, !UPT, gsb0 ;  /* 0x006000000c5079f1 */ /* 0x000fe2000c0410ff */
        /* <DEDUP_REMOVED lines=30> */
[----:B------:R-:W-:Y:S01]  /*1990*/  UMOV UR6, UR8 ;  /* 0x0000000800067c82 */ /* 0x000fe20008000000 */
[----:B------:R-:W-:Y:S01]  /*19a0*/  UMOV UR7, 0x80000020 ;  /* 0x8000002000077882 */ /* 0x000fe20000000000 */
[----:B------:R-:W-:Y:S02]  /*19b0*/  WARPGROUP.DEPBAR.LE gsb0, 0x0 ;  /* 0x00008000000079c5 */ /* 0x000fe40000010000 */
[----:B------:R-:W-:-:S06]  /*19c0*/  WARPGROUP.ARRIVE ;  /* 0x00000000000079c5 */ /* 0x000fcc0000000000 */
[----:B------:R-:W-:Y:S01]  /*19d0*/  IGMMA.64x16x32.S8.S8 R24, gdesc[UR4], RZ, !UPT, gsb0 ;  /* 0x00600000041879f1 */ /* 0x000fe2000c0410ff */
[----:B------:R-:W-:Y:S02]  /*19e0*/  UIADD3 UR4, UR46, 0x2, URZ ;  /* 0x000000022e047890 */ /* 0x000fe4000fffe03f */
[----:B------:R-:W-:Y:S01]  /*19f0*/  UIADD3 UR6, UR44, 0x2, URZ ;  /* 0x000000022c067890 */ /* 0x000fe2000fffe03f */
[----:B------:R-:W-:Y:S01]  /*1a00*/  UMOV UR5, 0x80000020 ;  /* 0x8000002000057882 */ /* 0x000fe20000000000 */
[----:B------:R-:W-:Y:S01]  /*1a10*/  UMOV UR7, 0x80000020 ;  /* 0x8000002000077882 */ /* 0x000fe20000000000 */
[----:B------:R-:W-:Y:S02]  /*1a20*/  UMOV UR9, UR5 ;  /* 0x0000000500097c82 */ /* 0x000fe40008000000 */
[----:B------:R-:W-:Y:S01]  /*1a30*/  UMOV UR8, UR4 ;  /* 0x0000000400087c82 */ /* 0x000fe20008000000 */
        /* <DEDUP_REMOVED lines=12> */
[----:B------:R-:W-:-:S02]  /*1b00*/  WARPGROUP.DEPBAR.LE gsb0, 0x0 ;  /* 0x00008000000079c5 */ /* 0x000fc40000010000 */
[----:B------:R-:W-:-:S06]  /*1b10*/  WARPGROUP.ARRIVE ;  /* 0x00000000000079c5 */ /* 0x000fcc0000000000 */
[----:B------:R-:W-:Y:S01]  /*1b20*/  IGMMA.64x16x32.S8.S8 R104, gdesc[UR4], R104, gsb0 ;  /* 0x00600000046879f1 */ /* 0x000fe20008041068 */
[----:B------:R-:W-:Y:S01]  /*1b30*/  UIADD3 UR6, UR44, 0x202, URZ ;  /* 0x000002022c067890 */ /* 0x000fe2000fffe03f */
[----:B------:R-:W-:Y:S01]  /*1b40*/  UMOV UR7, 0x80000020 ;  /* 0x8000002000077882 */ /* 0x000fe20000000000 */
[----:B------:R-:W-:Y:S02]  /*1b50*/  WARPGROUP.DEPBAR.LE gsb0, 0x0 ;  /* 0x00008000000079c5 */ /* 0x000fe40000010000 */
[----:B------:R-:W-:-:S06]  /*1b60*/  WARPGROUP.ARRIVE ;  /* 0x00000000000079c5 */ /* 0x000fcc0000000000 */
[----:B------:R-:W-:Y:S01]  /*1b70*/  IGMMA.64x16x32.S8.S8 R96, gdesc[UR8], R96, gsb0 ;  /* 0x00600000086079f1 */ /* 0x000fe20008041060 */
[----:B------:R-:W-:Y:S02]  /*1b80*/  UIADD3 UR8, UR44, 0x242, URZ ;  /* 0x000002422c087890 */ /* 0x000fe4000fffe03f */
[----:B------:R-:W-:Y:S01]  /*1b90*/  UIADD3 UR44, UR44, 0x282, URZ ;  /* 0x000002822c2c7890 */ /* 0x000fe2000fffe03f */
[----:B------:R-:W-:Y:S02]  /*1ba0*/  WARPGROUP.DEPBAR.LE gsb0, 0x0 ;  /* 0x00008000000079c5 */ /* 0x000fe40000010000 */
[----:B------:R-:W-:-:S06]  /*1bb0*/  WARPGROUP.ARRIVE ;  /* 0x00000000000079c5 */ /* 0x000fcc0000000000 */
[----:B------:R-:W-:Y:S03]  /*1bc0*/  IGMMA.64x16x32.S8.S8 R88, gdesc[UR12], R88, gsb0 ;  /* 0x006000000c5879f1 */ /* 0x000fe60008041058 */
        /* <DEDUP_REMOVED lines=17> */
[----:B------:R-:W-:Y:S01]  /*1ce0*/  IGMMA.64x16x32.S8.S8 R40, gdesc[UR4], R40, gsb0 ;  /* 0x00600000042879f1 */ /* 0x000fe20008041028 */
[----:B------:R-:W-:Y:S01]  /*1cf0*/  UMOV UR6, UR8 ;  /* 0x0000000800067c82 */ /* 0x000fe20008000000 */
[----:B------:R-:W-:Y:S01]  /*1d00*/  UMOV UR7, 0x80000020 ;  /* 0x8000002000077882 */ /* 0x000fe20000000000 */
[----:B------:R-:W-:Y:S02]  /*1d10*/  WARPGROUP.DEPBAR.LE gsb0, 0x0 ;  /* 0x00008000000079c5 */ /* 0x000fe40000010000 */
[----:B------:R-:W-:-:S06]  /*1d20*/  WARPGROUP.ARRIVE ;  /* 0x00000000000079c5 */ /* 0x000fcc0000000000 */
[----:B------:R-:W-:Y:S01]  /*1d30*/  IGMMA.64x16x32.S8.S8 R32, gdesc[UR4], R32, gsb0 ;  /* 0x00600000042079f1 */ /* 0x000fe20008041020 */
[----:B------:R-:W-:Y:S01]  /*1d40*/  UMOV UR6, UR44 ;  /* 0x0000002c00067c82 */ /* 0x000fe20008000000 */
[----:B------:R-:W-:Y:S01]  /*1d50*/  UMOV UR7, 0x80000020 ;  /* 0x8000002000077882 */ /* 0x000fe20000000000 */
[----:B------:R-:W-:Y:S02]  /*1d60*/  WARPGROUP.DEPBAR.LE gsb0, 0x0 ;  /* 0x00008000000079c5 */ /* 0x000fe40000010000 */
[----:B------:R-:W-:-:S06]  /*1d70*/  WARPGROUP.ARRIVE ;  /* 0x00000000000079c5 */ /* 0x000fcc0000000000 */
[----:B------:R-:W-:Y:S03]  /*1d80*/  IGMMA.64x16x32.S8.S8 R24, gdesc[UR4], R24, gsb0 ;  /* 0x00600000041879f1 */ /* 0x000fe60008041018 */
[----:B------:R-:W-:Y:S02]  /*1d90*/  WARPGROUP.DEPBAR.LE gsb0, 0x0 ;  /* 0x00008000000079c5 */ /* 0x000fe40000010000 */
[----:B------:R-:W-:Y:S05]  /*1da0*/  @!P1 BRA `(.L_x_19) ;  /* 0x0000000c00109947 */ /* 0x000fea0003800000 */
[----:B------:R-:W-:Y:S02]  /*1db0*/  UIADD3 UR4, UR39, 0x1, URZ ;  /* 0x0000000127047890 */ /* 0x000fe4000fffe03f */
[----:B------:R-:W-:Y:S02]  /*1dc0*/  IMAD.U32 R3, RZ, RZ, UR39 ;  /* 0x00000027ff037e24 */ /* 0x000fe4000f8e00ff */
[----:B------:R-:W-:-:S04]  /*1dd0*/  UISETP.NE.AND UP0, UPT, UR4, 0xb, UPT ;  /* 0x0000000b0400788c */ /* 0x000fc8000bf05270 */
[----:B------:R-:W-:Y:S02]  /*1de0*/  USEL UR5, URZ, 0x1, UP0 ;  /* 0x000000013f057887 */ /* 0x000fe40008000000 */
[----:B------:R-:W-:Y:S02]  /*1df0*/  USEL UR4, UR4, URZ, UP0 ;  /* 0x0000003f04047287 */ /* 0x000fe40008000000 */
[----:B------:R-:W-:-:S06]  /*1e00*/  ULOP3.LUT UR5, UR38, UR5, URZ, 0x3c, !UPT ;  /* 0x0000000526057292 */ /* 0x000fcc000f8e3c3f */
[----:B------:R-:W-:-:S07]  /*1e10*/  IMAD.U32 R7, RZ, RZ, UR5 ;  /* 0x00000005ff077e24 */ /* 0x000fce000f8e00ff */
.L_x_26:
[----:B------:R-:W-:Y:S05]  /*1e20*/  @!P0 BRA `(.L_x_20) ;  /* 0x0000000000048947 */ /* 0x000fea0003800000 */
[----:B------:R-:W-:Y:S01]  /*1e30*/  BPT.TRAP 0x1 ;  /* 0x000000040000795c */ /* 0x000fe20000300000 */
.L_x_20:
[----:B------:R-:W3:Y:S01]  /*1e40*/  S2UR UR6, SR_CgaCtaId ;  /* 0x00000000000679c3 */ /* 0x000ee20000008800 */
[----:B------:R-:W-:Y:S01]  /*1e50*/  UMOV UR5, 0x400 ;  /* 0x0000040000057882 */ /* 0x000fe20000000000 */
[----:B01----:R-:W-:Y:S01]  /*1e60*/  IMAD.U32 R5, RZ, RZ, UR4 ;  /* 0x00000004ff057e24 */ /* 0x003fe2000f8e00ff */
[----:B------:R-:W-:Y:S01]  /*1e70*/  SHF.L.U32 R4, R7, 0x1f, RZ ;  /* 0x0000001f07047819 */ /* 0x000fe200000006ff */
[----:B---3--:R-:W-:-:S06]  /*1e80*/  ULEA UR5, UR6, UR5, 0x18 ;  /* 0x0000000506057291 */ /* 0x008fcc000f8ec03f */
[----:B------:R-:W-:-:S04]  /*1e90*/  IMAD.U32 R6, RZ, RZ, UR5 ;  /* 0x00000005ff067e24 */ /* 0x000fc8000f8e00ff */
[----:B------:R-:W-:-:S04]  /*1ea0*/  IMAD R5, R5, 0x8, R6 ;  /* 0x0000000805057824 */ /* 0x000fc800078e0206 */
[----:B------:R0:W1:Y:S01]  /*1eb0*/  SYNCS.PHASECHK.TRANS64.TRYWAIT P1, [R5+URZ], R4 ;  /* 0x00000004050075a7 */ /* 0x000062000802017f */
[----:B------:R-:W-:Y:S05]  /*1ec0*/  @!P0 BRA `(.L_x_21) ;  /* 0x0000000000048947 */ /* 0x000fea0003800000 */
[----:B------:R-:W-:Y:S01]  /*1ed0*/  BPT.TRAP 0x1 ;  /* 0x000000040000795c */ /* 0x000fe20000300000 */
.L_x_21:
[----:B-1----:R-:W-:Y:S05]  /*1ee0*/  @P1 BRA `(.L_x_22) ;  /* 0x0000000000081947 */ /* 0x002fea0003800000 */
[----:B------:R-:W1:Y:S02]  /*1ef0*/  SYNCS.PHASECHK.TRANS64.TRYWAIT P1, [R5+URZ], R4 ;  /* 0x00000004050075a7 */ /* 0x000e64000802017f */
[----:B-1----:R-:W-:Y:S05]  /*1f00*/  @!P1 BRA `(.L_x_23) ;  /* 0x0000007800689947 */ /* 0x002fea0003800000 */
.L_x_22:
[----:B------:R-:W-:Y:S01]  /*1f10*/  ULEA UR8, UR4, UR41, 0x9 ;  /* 0x0000002904087291 */ /* 0x000fe2000f8e483f */
[----:B------:R-:W-:Y:S01]  /*1f20*/  WARPGROUP.ARRIVE ;  /* 0x00000000000079c5 */ /* 0x000fe20000000000 */
[----:B------:R-:W-:Y:S01]  /*1f30*/  UIMAD UR6, UR4, 0x2c0, UR42 ;  /* 0x000002c0040678a4 */ /* 0x000fe2000f8e022a */
[----:B------:R-:W-:Y:S01]  /*1f40*/  UMOV UR9, 0x80000020 ;  /* 0x8000002000097882 */ /* 0x000fe20000000000 */
[----:B------:R-:W-:Y:S02]  /*1f50*/  UMOV UR11, 0x80000020 ;  /* 0x80000020000b7882 */ /* 0x000fe40000000000 */
[----:B------:R-:W-:Y:S01]  /*1f60*/  UIADD3 UR14, UR6, 0x40, URZ ;  /* 0x00000040060e7890 */ /* 0x000fe2000fffe03f */
[----:B------:R-:W-:Y:S02]  /*1f70*/  UMOV UR12, UR8 ;  /* 0x00000008000c7c82 */ /* 0x000fe40008000000 */
[----:B------:R-:W-:Y:S01]  /*1f80*/  UMOV UR10, UR6 ;  /* 0x00000006000a7c82 */ /* 0x000fe20008000000 */
[----:B------:R-:W-:Y:S01]  /*1f90*/  UMOV UR13, UR9 ;  /* 0x00000009000d7c82 */ /* 0x000fe20008000000 */
[----:B------:R-:W-:Y:S01]  /*1fa0*/  IGMMA.64x16x32.S8.S8 R104, gdesc[UR8], R104, gsb0 ;  /* 0x00600000086879f1 */ /* 0x000fe20008041068 */
[----:B------:R-:W-:Y:S01]  /*1fb0*/  UMOV UR15, 0x80000020 ;  /* 0x80000020000f7882 */ /* 0x000fe20000000000 */
[----:B------:R-:W-:-:S02]  /*1fc0*/  UIADD3 UR5, UR6, 0x80, URZ ;  /* 0x0000008006057890 */ /* 0x000fc4000fffe03f */
[----:B------:R-:W-:Y:S02]  /*1fd0*/  UIADD3 UR7, UR6, 0xc0, URZ ;  /* 0x000000c006077890 */ /* 0x000fe4000fffe03f */
[----:B------:R-:W-:Y:S01]  /*1fe0*/  UIADD3 UR10, UR6, 0x100, URZ ;  /* 0x00000100060a7890 */ /* 0x000fe2000fffe03f */
[----:B------:R-:W-:Y:S01]  /*1ff0*/  UMOV UR11, 0x80000020 ;  /* 0x80000020000b7882 */ /* 0x000fe20000000000 */
[----:B------:R-:W-:Y:S02]  /*2000*/  WARPGROUP.DEPBAR.LE gsb0, 0x0 ;  /* 0x00008000000079c5 */ /* 0x000fe40000010000 */
[----:B------:R-:W-:-:S06]  /*2010*/  WARPGROUP.ARRIVE ;  /* 0x00000000000079c5 */ /* 0x000fcc0000000000 */
[----:B------:R-:W-:Y:S01]  /*2020*/  IGMMA.64x16x32.S8.S8 R96, gdesc[UR12], R96, gsb0 ;  /* 0x006000000c6079f1 */ /* 0x000fe20008041060 */
[----:B------:R-:W-:Y:S01]  /*2030*/  UMOV UR12, UR8 ;  /* 0x00000008000c7c82 */ /* 0x000fe20008000000 */
[----:B------:R-:W-:Y:S01]  /*2040*/  UMOV UR13, UR9 ;  /* 0x00000009000d7c82 */ /* 0x000fe20008000000 */
[----:B------:R-:W-:Y:S01]  /*2050*/  UMOV UR14, UR5 ;  /* 0x00000005000e7c82 */ /* 0x000fe20008000000 */
[----:B------:R-:W-:Y:S01]  /*2060*/  UMOV UR15, 0x80000020 ;  /* 0x80000020000f7882 */ /* 0x000fe20000000000 */
[----:B------:R-:W-:Y:S01]  /*2070*/  UIADD3 UR5, UR6, 0x140, URZ ;  /* 0x0000014006057890 */ /* 0x000fe2000fffe03f */
        /* <DEDUP_REMOVED lines=63> */
[----:B------:R-:W-:Y:S02]  /*2470*/  UIADD3 UR8, UR8, 0x2, URZ ;  /* 0x0000000208087890 */ /* 0x000fe4000fffe03f */
[----:B------:R-:W-:Y:S01]  /*2480*/  UIADD3 UR10, UR6, 0x2, URZ ;  /* 0x00000002060a7890 */ /* 0x000fe2000fffe03f */
[----:B------:R-:W-:Y:S01]  /*2490*/  UMOV UR9, 0x80000020 ;  /* 0x8000002000097882 */ /* 0x000fe20000000000 */
[----:B------:R-:W-:Y:S02]  /*24a0*/  WARPGROUP.DEPBAR.LE gsb0, 0x0 ;  /* 0x00008000000079c5 */ /* 0x000fe40000010000 */
[----:B------:R-:W-:-:S06]  /*24b0*/  WARPGROUP.ARRIVE ;  /* 0x00000000000079c5 */ /* 0x000fcc0000000000 */
[----:B------:R-:W-:Y:S01]  /*24c0*/  IGMMA.64x16x32.S8.S8 R24, gdesc[UR12], R24, gsb0 ;  /* 0x006000000c1879f1 */ /* 0x000fe20008041018 */
[----:B------:R-:W-:Y:S02]  /*24d0*/  UIADD3 UR12, UR6, 0xc2, URZ ;  /* 0x000000c2060c7890 */ /* 0x000fe4000fffe03f */
[----:B------:R-:W-:Y:S02]  /*24e0*/  WARPGROUP.DEPBAR.LE gsb0, 0x0 ;  /* 0x00008000000079c5 */ /* 0x000fe40000010000 */
[----:B------:R-:W-:-:S06]  /*24f0*/  WARPGROUP.ARRIVE ;  /* 0x00000000000079c5 */ /* 0x000fcc0000000000 */
[----:B------:R-:W-:Y:S01]  /*2500*/  IGMMA.64x16x32.S8.S8 R104, gdesc[UR8], R104, gsb0 ;  /* 0x00600000086879f1 */ /* 0x000fe20008041068 */
[----:B------:R-:W-:Y:S01]  /*2510*/  UMOV UR10, UR5 ;  /* 0x00000005000a7c82 */ /* 0x000fe20008000000 */
[----:B------:R-:W-:Y:S01]  /*2520*/  UMOV UR11, 0x80000020 ;  /* 0x80000020000b7882 */ /* 0x000fe20000000000 */
[----:B------:R-:W-:Y:S01]  /*2530*/  UIADD3 UR5, UR6, 0x102, URZ ;  /* 0x0000010206057890 */ /* 0x000fe2000fffe03f */
        /* <DEDUP_REMOVED lines=29> */
[----:B------:R-:W-:Y:S02]  /*2710*/  UIADD3 UR12, UR6, 0x242, URZ ;  /* 0x00000242060c7890 */ /* 0x000fe4000fffe03f */
[----:B------:R-:W-:Y:S01]  /*2720*/  UIADD3 UR6, UR6, 0x282, URZ ;  /* 0x0000028206067890 */ /* 0x000fe2000fffe03f */
        /* <DEDUP_REMOVED lines=25> */
[----:B------:R-:W-:Y:S01]  /*28c0*/  BPT.TRAP 0x1 ;  /* 0x000000040000795c */ /* 0x000fe20000300000 */
.L_x_24:
[----:B01----:R-:W-:Y:S01]  /*28d0*/  IMAD R4, R3, 0x8, R6 ;  /* 0x0000000803047824 */ /* 0x003fe200078e0206 */
[----:B------:R-:W-:-:S03]  /*28e0*/  ISETP.GT.U32.AND P1, PT, R19, 0x1, PT ;  /* 0x000000011300780c */ /* 0x000fc60003f24070 */
[----:B------:R-:W-:-:S05]  /*28f0*/  VIADD R4, R4, 0x58 ;  /* 0x0000005804047836 */ /* 0x000fca0000000000 */
[----:B------:R-:W-:-:S04]  /*2900*/  PRMT R4, RZ, 0x654, R4 ;  /* 0x00000654ff047816 */ /* 0x000fc80000000004 */
[----:B------:R0:W-:Y:S01]  /*2910*/  SYNCS.ARRIVE.TRANS64.RED.A1T0 RZ, [R4+URZ], RZ ;  /* 0x000000ff04ff79a7 */ /* 0x0001e2000810043f */
[----:B------:R-:W-:Y:S05]  /*2920*/  @P1 BRA `(.L_x_25) ;  /* 0x0000000000041947 */ /* 0x000fea0003800000 */
[----:B------:R-:W-:Y:S01]  /*2930*/  BPT.TRAP 0x1 ;  /* 0x000000040000795c */ /* 0x000fe20000300000 */
.L_x_25:
[----:B------:R-:W-:Y:S01]  /*2940*/  UIADD3 UR4, UR4, 0x1, URZ ;  /* 0x0000000104047890 */ /* 0x000fe2000fffe03f */
[C---:B------:R-:W-:Y:S01]  /*2950*/  ISETP.GT.AND P2, PT, R0.reuse, 0x1, PT ;  /* 0x000000010000780c */ /* 0x040fe20003f44270 */
[----:B------:R-:W-:Y:S02]  /*2960*/  VIADD R3, R3, 0x1 ;  /* 0x0000000103037836 */ /* 0x000fe40000000000 */
[----:B------:R-:W-:Y:S01]  /*2970*/  UISETP.NE.AND UP0, UPT, UR4, 0xb, UPT ;  /* 0x0000000b0400788c */ /* 0x000fe2000bf05270 */
[----:B------:R-:W-:Y:S02]  /*2980*/  VIADD R0, R0, 0xffffffff ;  /* 0xffffffff00007836 */ /* 0x000fe40000000000 */
[C---:B------:R-:W-:Y:S01]  /*2990*/  ISETP.NE.AND P1, PT, R3.reuse, 0xb, PT ;  /* 0x0000000b0300780c */ /* 0x040fe20003f25270 */
[----:B------:R-:W-:Y:S02]  /*29a0*/  USEL UR5, URZ, 0x1, UP0 ;  /* 0x000000013f057887 */ /* 0x000fe40008000000 */
[----:B------:R-:W-:Y:S01]  /*29b0*/  USEL UR4, UR4, URZ, UP0 ;  /* 0x0000003f04047287 */ /* 0x000fe20008000000 */
[----:B------:R-:W-:-:S03]  /*29c0*/  SEL R3, R3, RZ, P1 ;  /* 0x000000ff03037207 */ /* 0x000fc60000800000 */
[----:B------:R-:W-:Y:S01]  /*29d0*/  LOP3.LUT R7, R7, UR5, RZ, 0x3c, !PT ;  /* 0x0000000507077c12 */ /* 0x000fe2000f8e3cff */
[----:B------:R-:W-:Y:S07]  /*29e0*/  @P2 BRA `(.L_x_26) ;  /* 0xfffffff4000c2947 */ /* 0x000fee000383ffff */
.L_x_19:
[----:B------:R-:W3:Y:S02]  /*29f0*/  LDC R0, c[0x0][0x28c] ;  /* 0x0000a300ff007b82 */ /* 0x000ee40000000800 */
[----:B---3--:R-:W-:-:S13]  /*2a00*/  ISETP.GE.AND P1, PT, R0, 0x1, PT ;  /* 0x000000010000780c */ /* 0x008fda0003f26270 */
[----:B------:R-:W-:Y:S05]  /*2a10*/  @!P1 BRA `(.L_x_27) ;  /* 0x0000000000409947 */ /* 0x000fea0003800000 */
[----:B------:R-:W-:Y:S05]  /*2a20*/  @!P0 BRA `(.L_x_28) ;  /* 0x0000000000048947 */ /* 0x000fea0003800000 */
[----:B------:R-:W-:Y:S01]  /*2a30*/  BPT.TRAP 0x1 ;  /* 0x000000040000795c */ /* 0x000fe20000300000 */
.L_x_28:
[----:B------:R-:W-:Y:S01]  /*2a40*/  UISETP.LT.AND UP0, UPT, UR40, 0x1, UPT ;  /* 0x000000012800788c */ /* 0x000fe2000bf01270 */
[----:B------:R-:W-:-:S03]  /*2a50*/  ISETP.GT.U32.AND P0, PT, R19, 0x1, PT ;  /* 0x000000011300780c */ /* 0x000fc60003f04070 */
[----:B------:R-:W-:-:S04]  /*2a60*/  USEL UR6, UR40, 0x1, UP0 ;  /* 0x0000000128067887 */ /* 0x000fc80008000000 */
[----:B------:R-:W-:-:S04]  /*2a70*/  UIADD3 UR6, UR39, UR40, -UR6 ;  /* 0x0000002827067290 */ /* 0x000fc8000fffe806 */
[----:B------:R-:W-:-:S04]  /*2a80*/  UIMAD.WIDE.U32 UR4, UR6, -0x45d1745d, URZ ;  /* 0xba2e8ba3060478a5 */ /* 0x000fc8000f8e003f */
[----:B------:R-:W-:-:S04]  /*2a90*/  USHF.R.U32.HI UR4, URZ, 0x3, UR5 ;  /* 0x000000033f047899 */ /* 0x000fc80008011605 */
[----:B------:R-:W-:-:S06]  /*2aa0*/  UIMAD UR6, UR4, -0xb, UR6 ;  /* 0xfffffff5040678a4 */ /* 0x000fcc000f8e0206 */
[----:B------:R-:W-:-:S04]  /*2ab0*/  IMAD.U32 R3, RZ, RZ, UR6 ;  /* 0x00000006ff037e24 */ /* 0x000fc8000f8e00ff */
[----:B------:R-:W-:-:S04]  /*2ac0*/  IMAD R0, R3, 0x8, R6 ;  /* 0x0000000803007824 */ /* 0x000fc800078e0206 */
[----:B------:R-:W-:-:S05]  /*2ad0*/  VIADD R0, R0, 0x58 ;  /* 0x0000005800007836 */ /* 0x000fca0000000000 */
[----:B------:R-:W-:-:S04]  /*2ae0*/  PRMT R0, RZ, 0x654, R0 ;  /* 0x00000654ff007816 */ /* 0x000fc80000000000 */
[----:B------:R3:W-:Y:S01]  /*2af0*/  SYNCS.ARRIVE.TRANS64.RED.A1T0 RZ, [R0+URZ], RZ ;  /* 0x000000ff00ff79a7 */ /* 0x0007e2000810043f */
[----:B------:R-:W-:Y:S05]  /*2b00*/  @P0 BRA `(.L_x_27) ;  /* 0x0000000000040947 */ /* 0x000fea0003800000 */
[----:B------:R-:W-:Y:S01]  /*2b10*/  BPT.TRAP 0x1 ;  /* 0x000000040000795c */ /* 0x000fe20000300000 */
.L_x_27:
[----:B------:R-:W4:Y:S01]  /*2b20*/  LDC R8, c[0x0][0x288] ;  /* 0x0000a200ff087b82 */ /* 0x000f220000000800 */
[----:B01----:R-:W-:Y:S01]  /*2b30*/  LOP3.LUT R4, R18, 0x60, RZ, 0xc0, !PT ;  /* 0x0000006012047812 */ /* 0x003fe200078ec0ff */
[----:B------:R-:W-:Y:S01]  /*2b40*/  IMAD R7, R115, 0xb0, RZ ;  /* 0x000000b073077824 */ /* 0x000fe200078e02ff */
[----:B---3--:R-:W-:Y:S01]  /*2b50*/  SHF.R.U32.HI R0, RZ, 0x2, R18 ;  /* 0x00000002ff007819 */ /* 0x008fe20000011612 */
[----:B------:R-:W-:Y:S01]  /*2b60*/  UIADD3 UR39, UR40, UR39, URZ ;  /* 0x0000002728277290 */ /* 0x000fe2000fffe03f */
[----:B------:R-:W-:Y:S01]  /*2b70*/  SHF.R.U32.HI R6, RZ, 0x1, R4 ;  /* 0x00000001ff067819 */ /* 0x000fe20000011604 */
[----:B------:R-:W-:Y:S01]  /*2b80*/  IMAD.SHL.U32 R11, R114, 0x80, RZ ;  /* 0x00000080720b7824 */ /* 0x000fe200078e00ff */
[----:B------:R-:W-:Y:S01]  /*2b90*/  LOP3.LUT R4, R18, 0x3, RZ, 0xc0, !PT ;  /* 0x0000000312047812 */ /* 0x000fe200078ec0ff */
[----:B------:R-:W-:Y:S01]  /*2ba0*/  UISETP.GT.U32.AND UP0, UPT, UR39, 0xa, UPT ;  /* 0x0000000a2700788c */ /* 0x000fe2000bf04070 */
[----:B------:R-:W-:Y:S01]  /*2bb0*/  SHF.R.U32.HI R5, RZ, 0x7, R18 ;  /* 0x00000007ff057819 */ /* 0x000fe20000011612 */
[----:B------:R-:W-:Y:S01]  /*2bc0*/  ULDC UR7, c[0x0][0x284] ;  /* 0x0000a10000077ab9 */ /* 0x000fe20000000800 */
[----:B------:R-:W-:Y:S01]  /*2bd0*/  LOP3.LUT R3, R0, 0x7, RZ, 0xc0, !PT ;  /* 0x0000000700037812 */ /* 0x000fe200078ec0ff */
[----:B------:R-:W-:Y:S01]  /*2be0*/  UISETP.LT.U32.AND UP0, UPT, UR40, 0xb, UP0 ;  /* 0x0000000b2800788c */ /* 0x000fe20008701070 */
[----:B------:R-:W-:Y:S01]  /*2bf0*/  LOP3.LUT R0, R5, 0x1, RZ, 0xc0, !PT ;  /* 0x0000000105007812 */ /* 0x000fe200078ec0ff */
[----:B------:R-:W-:Y:S01]  /*2c00*/  UISETP.GE.U32.AND UP1, UPT, UR40, 0xb, UPT ;  /* 0x0000000b2800788c */ /* 0x000fe2000bf26070 */
[----:B------:R-:W-:Y:S01]  /*2c10*/  IADD3 R5, RZ, -R6, -R3 ;  /* 0x80000006ff057210 */ /* 0x000fe20007ffe803 */
[----:B------:R-:W-:Y:S01]  /*2c20*/  ULDC.64 UR8, c[0x0][0x5d0] ;  /* 0x0001740000087ab9 */ /* 0x000fe20000000a00 */
[----:B------:R-:W-:Y:S01]  /*2c30*/  SHF.R.S32.HI R14, RZ, 0x1f, R22 ;  /* 0x0000001fff0e7819 */ /* 0x000fe20000011416 */
[C---:B------:R-:W-:Y:S01]  /*2c40*/  IMAD.SHL.U32 R10, R0.reuse, 0x40, RZ ;  /* 0x00000040000a7824 */ /* 0x040fe200078e00ff */
[----:B------:R-:W-:Y:S01]  /*2c50*/  UIMAD.WIDE.U32 UR4, UR39, -0x45d1745d, URZ ;  /* 0xba2e8ba3270478a5 */ /* 0x000fe2000f8e003f */
[----:B------:R-:W-:Y:S01]  /*2c60*/  IMAD R0, R0, -0x40, R5 ;  /* 0xffffffc000007824 */ /* 0x000fe200078e0205 */
[----:B------:R-:W-:Y:S01]  /*2c70*/  USEL UR6, URZ, 0x1, !UP0 ;  /* 0x000000013f067887 */ /* 0x000fe2000c000000 */
[----:B------:R-:W-:Y:S01]  /*2c80*/  IMAD R5, R14, UR8, RZ ;  /* 0x000000080e057c24 */ /* 0x000fe2000f8e02ff */
[----:B------:R-:W-:Y:S01]  /*2c90*/  LOP3.LUT R3, R10, 0x40, R3, 0xe2, !PT ;  /* 0x000000400a037812 */ /* 0x000fe200078ee203 */
[----:B----4-:R-:W-:Y:S01]  /*2ca0*/  IMAD R12, R4, -0x2, R8 ;  /* 0xfffffffe040c7824 */ /* 0x010fe200078e0208 */
[----:B------:R-:W-:Y:S01]  /*2cb0*/  ISETP.GE.AND P0, PT, R7, R8, PT ;  /* 0x000000080700720c */ /* 0x000fe20003f06270 */
[----:B------:R-:W-:Y:S01]  /*2cc0*/  IMAD.SHL.U32 R8, R18, 0x2, RZ ;  /* 0x0000000212087824 */ /* 0x000fe200078e00ff */
[----:B------:R-:W-:Y:S01]  /*2cd0*/  USHF.R.U32.HI UR4, URZ, 0x3, UR5 ;  /* 0x000000033f047899 */ /* 0x000fe20008011605 */
[----:B------:R-:W-:Y:S01]  /*2ce0*/  IMAD.WIDE R114, R114, 0x80, RZ ;  /* 0x0000008072727825 */ /* 0x000fe200078e02ff */
[----:B------:R-:W-:Y:S01]  /*2cf0*/  ISETP.GE.OR P0, PT, R11, UR7, P0 ;  /* 0x000000070b007c0c */ /* 0x000fe20008706670 */
[----:B------:R-:W-:Y:S01]  /*2d00*/  ULOP3.LUT UR38, UR38, UR6, URZ, 0x3c, !UPT ;  /* 0x0000000626267292 */ /* 0x000fe2000f8e3c3f */
[----:B------:R-:W-:Y:S01]  /*2d10*/  LOP3.LUT R8, R7, 0x6, R8, 0xf8, !PT ;  /* 0x0000000607087812 */ /* 0x000fe200078ef808 */
[----:B------:R-:W-:Y:S01]  /*2d20*/  IMAD R13, R22, UR9, R5 ;  /* 0x00000009160d7c24 */ /* 0x000fe2000f8e0205 */
[----:B------:R-:W-:Y:S01]  /*2d30*/  LOP3.LUT R121, R114, R3, R6, 0xfe, !PT ;  /* 0x0000000372797212 */ /* 0x000fe200078efe06 */
[----:B------:R-:W-:Y:S01]  /*2d40*/  UIMAD UR39, UR4, -0xb, UR39 ;  /* 0xfffffff5042778a4 */ /* 0x000fe2000f8e0227 */
[----:B------:R-:W-:Y:S01]  /*2d50*/  SHF.R.S32.HI R9, RZ, 0x1f, R8 ;  /* 0x0000001fff097819 */ /* 0x000fe20000011408 */
[----:B------:R-:W-:Y:S01]  /*2d60*/  @UP1 ULOP3.LUT UR38, UR38, 0x1, UR4, 0x78, !UPT ;  /* 0x0000000126261892 */ /* 0x000fe2000f8e7804 */
[----:B------:R-:W-:Y:S01]  /*2d70*/  IADD3 R3, -R11, UR7, R0 ;  /* 0x000000070b037c10 */ /* 0x000fe2000fffe100 */
[----:B------:R-:W-:-:S02]  /*2d80*/  IMAD.IADD R12, R12, 0x1, -R7 ;  /* 0x000000010c0c7824 */ /* 0x000fc400078e0a07 */
[----:B------:R-:W-:-:S04]  /*2d90*/  IMAD.WIDE.U32 R4, R22, UR8, R8 ;  /* 0x0000000816047c25 */ /* 0x000fc8000f8e0008 */
[----:B------:R-:W-:Y:S02]  /*2da0*/  IMAD.IADD R5, R5, 0x1, R13 ;  /* 0x0000000105057824 */ /* 0x000fe400078e020d */
[----:B------:R-:W-:Y:S01]  /*2db0*/  IMAD.MOV.U32 R0, RZ, RZ, -0x1 ;  /* 0xffffffffff007424 */ /* 0x000fe200078e00ff */
[----:B------:R-:W-:Y:S06]  /*2dc0*/  @P0 BRA `(.L_x_29) ;  /* 0x0000004800700947 */ /* 0x000fec0003800000 */
[----:B------:R-:W0:Y:S01]  /*2dd0*/  LDC.64 R10, c[0x0][0x5c8] ;  /* 0x00017200ff0a7b82 */ /* 0x000e220000000a00 */
[----:B------:R-:W-:Y:S01]  /*2de0*/  ULDC.64 UR4, c[0x0][0x5c0] ;  /* 0x0001700000047ab9 */ /* 0x000fe20000000a00 */
[----:B------:R-:W-:Y:S01]  /*2df0*/  BSSY B0, `(.L_x_29) ;  /* 0x0000499000007945 */ /* 0x000fe20003800000 */
[-C--:B0-----:R-:W-:Y:S02]  /*2e00*/  IMAD R6, R115, R10.reuse, RZ ;  /* 0x0000000a73067224 */ /* 0x081fe400078e02ff */
[----:B------:R-:W-:-:S04]  /*2e10*/  IMAD.WIDE.U32 R4, R121, R10, R4 ;  /* 0x0000000a79047225 */ /* 0x000fc800078e0004 */
[----:B------:R-:W-:Y:S01]  /*2e20*/  IMAD R7, R121, R11, R6 ;  /* 0x0000000b79077224 */ /* 0x000fe200078e0206 */
[----:B------:R-:W-:-:S03]  /*2e30*/  IADD3 R4, P0, R4, UR4, RZ ;  /* 0x0000000404047c10 */ /* 0x000fc6000ff1e0ff */
[----:B------:R-:W-:Y:S01]  /*2e40*/  IMAD.IADD R7, R5, 0x1, R7 ;  /* 0x0000000105077824 */ /* 0x000fe200078e0207 */
[----:B------:R-:W-:-:S04]  /*2e50*/  LEA R6, P1, R10, R4, 0x3 ;  /* 0x000000040a067211 */ /* 0x000fc800078218ff */
[----:B------:R-:W-:Y:S02]  /*2e60*/  IADD3.X R5, R7, UR5, RZ, P0, !PT ;  /* 0x0000000507057c10 */ /* 0x000fe400087fe4ff */
[----:B-----5:R-:W-:Y:S02]  /*2e70*/  ISETP.NE.AND P0, PT, R112, RZ, PT ;  /* 0x000000ff7000720c */ /* 0x020fe40003f05270 */
[----:B------:R-:W-:-:S11]  /*2e80*/  LEA.HI.X R7, R10, R5, R11, 0x3, P1 ;  /* 0x000000050a077211 */ /* 0x000fd600008f1c0b */
[----:B------:R-:W-:Y:S05]  /*2e90*/  @!P0 BRA `(.L_x_30) ;  /* 0x0000003400688947 */ /* 0x000fea0003800000 */
[----:B------:R-:W0:Y:S01]  /*2ea0*/  LDC.64 R116, c[0x0][0x5b0] ;  /* 0x00016c00ff747b82 */ /* 0x000e220000000a00 */
[----:B------:R-:W-:Y:S01]  /*2eb0*/  ULDC.64 UR4, c[0x0][0x5b8] ;  /* 0x00016e0000047ab9 */ /* 0x000fe20000000a00 */
[----:B------:R-:W-:Y:S01]  /*2ec0*/  ISETP.GE.AND P0, PT, R3, 0x1, PT ;  /* 0x000000010300780c */ /* 0x000fe20003f06270 */
[----:B------:R-:W-:Y:S01]  /*2ed0*/  IMAD R11, R14, UR4, RZ ;  /* 0x000000040e0b7c24 */ /* 0x000fe2000f8e02ff */
[----:B------:R-:W-:Y:S01]  /*2ee0*/  BSSY B1, `(.L_x_31) ;  /* 0x000000e000017945 */ /* 0x000fe20003800000 */
[----:B------:R-:W-:Y:S01]  /*2ef0*/  IMAD.WIDE.U32 R20, R22, UR4, R8 ;  /* 0x0000000416147c25 */ /* 0x000fe2000f8e0008 */
[----:B------:R-:W-:Y:S02]  /*2f00*/  ISETP.LT.OR P4, PT, R12, 0x1, !P0 ;  /* 0x000000010c00780c */ /* 0x000fe40004781670 */
[----:B------:R-:W1:Y:S01]  /*2f10*/  LDC.64 R118, c[0x0][0x5a8] ;  /* 0x00016a00ff767b82 */ /* 0x000e620000000a00 */
[----:B------:R-:W-:Y:S02]  /*2f20*/  IMAD R11, R22, UR5, R11 ;  /* 0x00000005160b7c24 */ /* 0x000fe4000f8e020b */
[----:B------:R-:W-:-:S02]  /*2f30*/  IMAD.MOV.U32 R14, RZ, RZ, R20 ;  /* 0x000000ffff0e7224 */ /* 0x000fc400078e0014 */
[----:B------:R-:W-:Y:S02]  /*2f40*/  IMAD.IADD R15, R21, 0x1, R11 ;  /* 0x00000001150f7824 */ /* 0x000fe400078e020b */
[-C--:B0-----:R-:W-:Y:S02]  /*2f50*/  IMAD R114, R115, R116.reuse, RZ ;  /* 0x0000007473727224 */ /* 0x081fe400078e02ff */
[----:B------:R-:W-:-:S04]  /*2f60*/  IMAD.WIDE.U32 R8, R121, R116, R14 ;  /* 0x0000007479087225 */ /* 0x000fc800078e000e */
[----:B------:R-:W-:Y:S01]  /*2f70*/  IMAD R115, R121, R117, R114 ;  /* 0x0000007579737224 */ /* 0x000fe200078e0272 */
[----:B-1----:R-:W-:-:S04]  /*2f80*/  IADD3 R8, P1, R8, R118, RZ ;  /* 0x0000007608087210 */ /* 0x002fc80007f3e0ff */
[----:B------:R-:W-:Y:S01]  /*2f90*/  IADD3.X R9, R119, R9, R115, P1, !PT ;  /* 0x0000000977097210 */ /* 0x000fe20000ffe473 */
[----:B------:R-:W-:Y:S08]  /*2fa0*/  @P4 BRA `(.L_x_32) ;  /* 0x0000000000044947 */ /* 0x000ff00003800000 */
[----:B--2---:R0:W5:Y:S02]  /*2fb0*/  LDG.E.U8 R113, desc[UR36][R8.64] ;  /* 0x0000002408717981 */ /* 0x004164000c1e1100 */
.L_x_32:
[----:B------:R-:W-:Y:S05]  /*2fc0*/  BSYNC B1 ;  /* 0x0000000000017941 */ /* 0x000fea0003800000 */
.L_x_31:
[----:B-----5:R-:W-:Y:S01]  /*2fd0*/  LOP3.LUT R13, R113, 0xffff, RZ, 0xc0, !PT ;  /* 0x0000ffff710d7812 */ /* 0x020fe200078ec0ff */
[----:B------:R-:W-:Y:S01]  /*2fe0*/  IMAD.SHL.U32 R10, R116, 0x8, RZ ;  /* 0x00000008740a7824 */ /* 0x000fe200078e00ff */
[----:B------:R-:W-:Y:S01]  /*2ff0*/  ISETP.LT.OR P1, PT, R12, 0x2, !P0 ;  /* 0x000000020c00780c */ /* 0x000fe20004721670 */
[----:B------:R-:W-:Y:S01]  /*3000*/  BSSY B1, `(.L_x_33) ;  /* 0x000000d000017945 */ /* 0x000fe20003800000 */
[----:B------:R-:W-:Y:S02]  /*3010*/  PRMT R13, R13, 0x8880, RZ ;  /* 0x000088800d0d7816 */ /* 0x000fe400000000ff */
[----:B------:R-:W-:-:S03]  /*3020*/  SHF.L.U64.HI R11, R116, 0x3, R117 ;  /* 0x00000003740b7819 */ /* 0x000fc60000010275 */
[----:B------:R-:W-:Y:S02]  /*3030*/  IMAD R22, R13, R112, RZ ;  /* 0x000000700d167224 */ /* 0x000fe400078e02ff */
[----:B------:R-:W-:-:S04]  /*3040*/  IMAD.WIDE.U32 R10, R121, R116, R10 ;  /* 0x00000074790a7225 */ /* 0x000fc800078e000a */
[----:B------:R-:W-:Y:S01]  /*3050*/  @!P4 IMAD R13, R104, R23, R22 ;  /* 0x00000017680dc224 */ /* 0x000fe200078e0216 */
[----:B------:R-:W-:Y:S01]  /*3060*/  IADD3 R10, P2, P3, R20, R118, R10 ;  /* 0x00000076140a7210 */ /* 0x000fe20007b5e00a */
[----:B------:R-:W-:-:S03]  /*3070*/  IMAD.IADD R20, R115, 0x1, R11 ;  /* 0x0000000173147824 */ /* 0x000fc600078e020b */
[----:B------:R1:W-:Y:S01]  /*3080*/  @!P4 STG.E.U8 desc[UR36][R4.64], R13 ;  /* 0x0000000d0400c986 */ /* 0x0003e2000c101124 */
[----:B------:R-:W-:Y:S08]  /*3090*/  @P1 BRA `(.L_x_34) ;  /* 0x00000000000c1947 */ /* 0x000ff00003800000 */
[----:B--2---:R-:W1:Y:S02]  /*30a0*/  LDG.E.U8 R113, desc[UR36][R8.64+0x1] ;  /* 0x0000012408717981 */ /* 0x004e64000c1e1100 */
[----:B-1----:R-:W-:-:S05]  /*30b0*/  PRMT R13, R113, 0x8880, RZ ;  /* 0x00008880710d7816 */ /* 0x002fca00000000ff */
[----:B------:R-:W-:-:S07]  /*30c0*/  IMAD R22, R13, R112, RZ ;  /* 0x000000700d167224 */ /* 0x000fce00078e02ff */
.L_x_34:
[----:B------:R-:W-:Y:S05]  /*30d0*/  BSYNC B1 ;  /* 0x0000000000017941 */ /* 0x000fea0003800000 */
.L_x_33:
[----:B------:R-:W-:Y:S01]  /*30e0*/  @!P1 IMAD R105, R105, R23, R22 ;  /* 0x0000001769699224 */ /* 0x000fe200078e0216 */
[----:B------:R-:W-:Y:S01]  /*30f0*/  ISETP.GE.AND P0, PT, R3, 0x9, PT ;  /* 0x000000090300780c */ /* 0x000fe20003f06270 */
[----:B------:R-:W-:Y:S01]  /*3100*/  BSSY B1, `(.L_x_35) ;  /* 0x000000d000017945 */ /* 0x000fe20003800000 */
[----:B------:R-:W-:Y:S02]  /*3110*/  IADD3.X R11, R15, R119, R20, P2, P3 ;  /* 0x000000770f0b7210 */ /* 0x000fe400017e6414 */
[----:B------:R3:W-:Y:S01]  /*3120*/  @!P1 STG.E.U8 desc[UR36][R4.64+0x1], R105 ;  /* 0x0000016904009986 */ /* 0x0007e2000c101124 */
[C---:B------:R-:W-:Y:S02]  /*3130*/  ISETP.LT.OR P1, PT, R12.reuse, 0x1, !P0 ;  /* 0x000000010c00780c */ /* 0x040fe40004721670 */
[C---:B------:R-:W-:Y:S02]  /*3140*/  ISETP.GE.AND P3, PT, R12.reuse, 0x9, PT ;  /* 0x000000090c00780c */ /* 0x040fe40003f66270 */
[----:B------:R-:W-:-:S02]  /*3150*/  ISETP.GE.AND P2, PT, R12, 0xa, PT ;  /* 0x0000000a0c00780c */ /* 0x000fc40003f46270 */
[----:B------:R-:W-:Y:S02]  /*3160*/  ISETP.LT.OR P0, PT, R12, 0x2, !P0 ;  /* 0x000000020c00780c */ /* 0x000fe40004701670 */
[C---:B------:R-:W-:Y:S02]  /*3170*/  ISETP.LT.OR P5, PT, R3.reuse, 0x1, !P3 ;  /* 0x000000010300780c */ /* 0x040fe40005fa1670 */
[----:B------:R-:W-:-:S03]  /*3180*/  ISETP.LT.OR P4, PT, R3, 0x1, !P2 ;  /* 0x000000010300780c */ /* 0x000fc60005781670 */
[----:B---3--:R-:W-:Y:S10]  /*3190*/  @P1 BRA `(.L_x_36) ;  /* 0x00000000000c1947 */ /* 0x008ff40003800000 */
[----:B--2---:R-:W1:Y:S02]  /*31a0*/  LDG.E.U8 R113, desc[UR36][R10.64] ;  /* 0x000000240a717981 */ /* 0x004e64000c1e1100 */
[----:B-1----:R-:W-:-:S05]  /*31b0*/  PRMT R13, R113, 0x8880, RZ ;  /* 0x00008880710d7816 */ /* 0x002fca00000000ff */
[----:B------:R-:W-:-:S07]  /*31c0*/  IMAD R22, R13, R112, RZ ;  /* 0x000000700d167224 */ /* 0x000fce00078e02ff */
.L_x_36:
[----:B------:R-:W-:Y:S05]  /*31d0*/  BSYNC B1 ;  /* 0x0000000000017941 */ /* 0x000fea0003800000 */
.L_x_35:
[----:B-1----:R-:W-:Y:S01]  /*31e0*/  @!P1 IMAD R13, R106, R23, R22 ;  /* 0x000000176a0d9224 */ /* 0x002fe200078e0216 */
[----:B------:R-:W-:Y:S04]  /*31f0*/  BSSY B1, `(.L_x_37) ;  /* 0x0000006000017945 */ /* 0x000fe80003800000 */
[----:B------:R1:W-:Y:S01]  /*3200*/  @!P1 STG.E.U8 desc[UR36][R6.64], R13 ;  /* 0x0000000d06009986 */ /* 0x0003e2000c101124 */
[----:B------:R-:W-:Y:S05]  /*3210*/  @P0 BRA `(.L_x_38) ;  /* 0x00000000000c0947 */ /* 0x000fea0003800000 */
[----:B--2---:R-:W1:Y:S02]  /*3220*/  LDG.E.U8 R113, desc[UR36][R10.64+0x1] ;  /* 0x000001240a717981 */ /* 0x004e64000c1e1100 */
[----:B-1----:R-:W-:-:S05]  /*3230*/  PRMT R13, R113, 0x8880, RZ ;  /* 0x00008880710d7816 */ /* 0x002fca00000000ff */
[----:B------:R-:W-:-:S07]  /*3240*/  IMAD R22, R13, R112, RZ ;  /* 0x000000700d167224 */ /* 0x000fce00078e02ff */
.L_x_38:
[----:B------:R-:W-:Y:S05]  /*3250*/  BSYNC B1 ;  /* 0x0000000000017941 */ /* 0x000fea0003800000 */
.L_x_37:
[----:B------:R-:W-:Y:S01]  /*3260*/  @!P0 IMAD R107, R107, R23, R22 ;  /* 0x000000176b6b8224 */ /* 0x000fe200078e0216 */
[----:B------:R-:W-:Y:S04]  /*3270*/  BSSY B1, `(.L_x_39) ;  /* 0x0000006000017945 */ /* 0x000fe80003800000 */
[----:B------:R3:W-:Y:S01]  /*3280*/  @!P0 STG.E.U8 desc[UR36][R6.64+0x1], R107 ;  /* 0x0000016b06008986 */ /* 0x0007e2000c101124 */
[----:B------:R-:W-:Y:S05]  /*3290*/  @P5 BRA `(.L_x_40) ;  /* 0x00000000000c5947 */ /* 0x000fea0003800000 */
[----:B--2---:R-:W1:Y:S02]  /*32a0*/  LDG.E.U8 R113, desc[UR36][R8.64+0x8] ;  /* 0x0000082408717981 */ /* 0x004e64000c1e1100 */
[----:B-1----:R-:W-:-:S05]  /*32b0*/  PRMT R13, R113, 0x8880, RZ ;  /* 0x00008880710d7816 */ /* 0x002fca00000000ff */
[----:B------:R-:W-:-:S07]  /*32c0*/  IMAD R22, R13, R112, RZ ;  /* 0x000000700d167224 */ /* 0x000fce00078e02ff */
.L_x_40:
[----:B------:R-:W-:Y:S05]  /*32d0*/  BSYNC B1 ;  /* 0x0000000000017941 */ /* 0x000fea0003800000 */
.L_x_39:
[----:B-1----:R-:W-:Y:S01]  /*32e0*/  @!P5 IMAD R13, R108, R23, R22 ;  /* 0x000000176c0dd224 */ /* 0x002fe200078e0216 */
[----:B------:R-:W-:Y:S04]  /*32f0*/  BSSY B1, `(.L_x_41) ;  /* 0x0000006000017945 */ /* 0x000fe80003800000 */
[----:B------:R1:W-:Y:S01]  /*3300*/  @!P5 STG.E.U8 desc[UR36][R4.64+0x8], R13 ;  /* 0x0000080d0400d986 */ /* 0x0003e2000c101124 */
[----:B------:R-:W-:Y:S05]  /*3310*/  @P4 BRA `(.L_x_42) ;  /* 0x00000000000c4947 */ /* 0x000fea0003800000 */
[----:B--2---:R-:W1:Y:S02]  /*3320*/  LDG.E.U8 R113, desc[UR36][R8.64+0x9] ;  /* 0x0000092408717981 */ /* 0x004e64000c1e1100 */
[----:B-1----:R-:W-:-:S05]  /*3330*/  PRMT R13, R113, 0x8880, RZ ;  /* 0x00008880710d7816 */ /* 0x002fca00000000ff */
[----:B------:R-:W-:-:S07]  /*3340*/  IMAD R22, R13, R112, RZ ;  /* 0x000000700d167224 */ /* 0x000fce00078e02ff */
.L_x_42:
[----:B------:R-:W-:Y:S05]  /*3350*/  BSYNC B1 ;  /* 0x0000000000017941 */ /* 0x000fea0003800000 */
.L_x_41:
[----:B------:R-:W-:Y:S01]  /*3360*/  ISETP.LT.OR P3, PT, R3, 0x9, !P3 ;  /* 0x000000090300780c */ /* 0x000fe20005f61670 */
[----:B------:R-:W-:Y:S01]  /*3370*/  @!P4 IMAD R109, R109, R23, R22 ;  /* 0x000000176d6dc224 */ /* 0x000fe200078e0216 */
[C---:B------:R-:W-:Y:S01]  /*3380*/  ISETP.GE.AND P1, PT, R12.reuse, 0x11, PT ;  /* 0x000000110c00780c */ /* 0x040fe20003f26270 */
[----:B------:R-:W-:Y:S01]  /*3390*/  BSSY B1, `(.L_x_43) ;  /* 0x000000a000017945 */ /* 0x000fe20003800000 */
[----:B------:R-:W-:Y:S02]  /*33a0*/  ISETP.GE.AND P0, PT, R12, 0x12, PT ;  /* 0x000000120c00780c */ /* 0x000fe40003f06270 */
[----:B------:R4:W-:Y:S01]  /*33b0*/  @!P4 STG.E.U8 desc[UR36][R4.64+0x9], R109 ;  /* 0x0000096d0400c986 */ /* 0x0009e2000c101124 */
[C---:B------:R-:W-:Y:S02]  /*33c0*/  ISETP.LT.OR P2, PT, R3.reuse, 0x9, !P2 ;  /* 0x000000090300780c */ /* 0x040fe40005741670 */
[C---:B------:R-:W-:Y:S02]  /*33d0*/  ISETP.LT.OR P5, PT, R3.reuse, 0x1, !P1 ;  /* 0x000000010300780c */ /* 0x040fe40004fa1670 */
[----:B------:R-:W-:-:S02]  /*33e0*/  ISETP.LT.OR P4, PT, R3, 0x1, !P0 ;  /* 0x000000010300780c */ /* 0x000fc40004781670 */
[----:B------:R-:W-:Y:S11]  /*33f0*/  @P3 BRA `(.L_x_44) ;  /* 0x00000000000c3947 */ /* 0x000ff60003800000 */
[----:B--2---:R-:W1:Y:S02]  /*3400*/  LDG.E.U8 R113, desc[UR36][R10.64+0x8] ;  /* 0x000008240a717981 */ /* 0x004e64000c1e1100 */
[----:B-1----:R-:W-:-:S05]  /*3410*/  PRMT R13, R113, 0x8880, RZ ;  /* 0x00008880710d7816 */ /* 0x002fca00000000ff */
[----:B------:R-:W-:-:S07]  /*3420*/  IMAD R22, R13, R112, RZ ;  /* 0x000000700d167224 */ /* 0x000fce00078e02ff */
.L_x_44:
[----:B------:R-:W-:Y:S05]  /*3430*/  BSYNC B1 ;  /* 0x0000000000017941 */ /* 0x000fea0003800000 */
.L_x_43:
[----:B-1----:R-:W-:Y:S01]  /*3440*/  @!P3 IMAD R13, R110, R23, R22 ;  /* 0x000000176e0db224 */ /* 0x002fe200078e0216 */
[----:B------:R-:W-:Y:S04]  /*3450*/  BSSY B1, `(.L_x_45) ;  /* 0x0000006000017945 */ /* 0x000fe80003800000 */
[----:B------:R1:W-:Y:S01]  /*3460*/  @!P3 STG.E.U8 desc[UR36][R6.64+0x8], R13 ;  /* 0x0000080d0600b986 */ /* 0x0003e2000c101124 */
[----:B------:R-:W-:Y:S05]  /*3470*/  @P2 BRA `(.L_x_46) ;  /* 0x00000000000c2947 */ /* 0x000fea0003800000 */
[----:B--2---:R-:W1:Y:S02]  /*3480*/  LDG.E.U8 R113, desc[UR36][R10.64+0x9] ;  /* 0x000009240a717981 */ /* 0x004e64000c1e1100 */
[----:B-1----:R-:W-:-:S05]  /*3490*/  PRMT R13, R113, 0x8880, RZ ;  /* 0x00008880710d7816 */ /* 0x002fca00000000ff */
[----:B------:R-:W-:-:S07]  /*34a0*/  IMAD R22, R13, R112, RZ ;  /* 0x000000700d167224 */ /* 0x000fce00078e02ff */
.L_x_46:
[----:B------:R-:W-:Y:S05]  /*34b0*/  BSYNC B1 ;  /* 0x0000000000017941 */ /* 0x000fea0003800000 */
.L_x_45:
[----:B------:R-:W-:Y:S01]  /*34c0*/  @!P2 IMAD R111, R111, R23, R22 ;  /* 0x000000176f6fa224 */ /* 0x000fe200078e0216 */
[----:B------:R-:W-:Y:S04]  /*34d0*/  BSSY B1, `(.L_x_47) ;  /* 0x0000006000017945 */ /* 0x000fe80003800000 */
[----:B------:R0:W-:Y:S01]  /*34e0*/  @!P2 STG.E.U8 desc[UR36][R6.64+0x9], R111 ;  /* 0x0000096f0600a986 */ /* 0x0001e2000c101124 */
[----:B------:R-:W-:Y:S05]  /*34f0*/  @P5 BRA `(.L_x_48) ;  /* 0x00000000000c5947 */ /* 0x000fea0003800000 */
[----:B--2---:R-:W1:Y:S02]  /*3500*/  LDG.E.U8 R113, desc[UR36][R8.64+0x10] ;  /* 0x0000102408717981 */ /* 0x004e64000c1e1100 */
[----:B-1----:R-:W-:-:S05]  /*3510*/  PRMT R13, R113, 0x8880, RZ ;  /* 0x00008880710d7816 */ /* 0x002fca00000000ff */
[----:B------:R-:W-:-:S07]  /*3520*/  IMAD R22, R13, R112, RZ ;  /* 0x000000700d167224 */ /* 0x000fce00078e02ff */
.L_x_48:
[----:B------:R-:W-:Y:S05]  /*3530*/  BSYNC B1 ;  /* 0x0000000000017941 */ /* 0x000fea0003800000 */
.L_x_47:
[----:B-1----:R-:W-:Y:S01]  /*3540*/  @!P5 IMAD R13, R96, R23, R22 ;  /* 0x00000017600dd224 */ /* 0x002fe200078e0216 */
[----:B------:R-:W-:Y:S04]  /*3550*/  BSSY B1, `(.L_x_49) ;  /* 0x0000006000017945 */ /* 0x000fe80003800000 */
[----:B------:R1:W-:Y:S01]  /*3560*/  @!P5 STG.E.U8 desc[UR36][R4.64+0x10], R13 ;  /* 0x0000100d0400d986 */ /* 0x0003e2000c101124 */
[----:B------:R-:W-:Y:S05]  /*3570*/  @P4 BRA `(.L_x_50) ;  /* 0x00000000000c4947 */ /* 0x000fea0003800000 */
[----:B--2---:R-:W1:Y:S02]  /*3580*/  LDG.E.U8 R113, desc[UR36][R8.64+0x11] ;  /* 0x0000112408717981 */ /* 0x004e64000c1e1100 */
[----:B-1----:R-:W-:-:S05]  /*3590*/  PRMT R13, R113, 0x8880, RZ ;  /* 0x00008880710d7816 */ /* 0x002fca00000000ff */
[----:B------:R-:W-:-:S07]  /*35a0*/  IMAD R22, R13, R112, RZ ;  /* 0x000000700d167224 */ /* 0x000fce00078e02ff */
.L_x_50:
[----:B------:R-:W-:Y:S05]  /*35b0*/  BSYNC B1 ;  /* 0x0000000000017941 */ /* 0x000fea0003800000 */
.L_x_49:
        /* <DEDUP_REMOVED lines=13> */
.L_x_52:
[----:B------:R-:W-:Y:S05]  /*3690*/  BSYNC B1 ;  /* 0x0000000000017941 */ /* 0x000fea0003800000 */
.L_x_51:
[----:B-1----:R-:W-:Y:S01]  /*36a0*/  @!P1 IMAD R13, R98, R23, R22 ;  /* 0x00000017620d9224 */ /* 0x002fe200078e0216 */
[----:B------:R-:W-:Y:S04]  /*36b0*/  BSSY B1, `(.L_x_53) ;  /* 0x0000006000017945 */ /* 0x000fe80003800000 */
[----:B------:R1:W-:Y:S01]  /*36c0*/  @!P1 STG.E.U8 desc[UR36][R6.64+0x10], R13 ;  /* 0x0000100d06009986 */ /* 0x0003e2000c101124 */
[----:B------:R-:W-:Y:S05]  /*36d0*/  @P0 BRA `(.L_x_54) ;  /* 0x00000000000c0947 */ /* 0x000fea0003800000 */
[----:B--2---:R-:W1:Y:S02]  /*36e0*/  LDG.E.U8 R113, desc[UR36][R10.64+0x11] ;  /* 0x000011240a717981 */ /* 0x004e64000c1e1100 */
[----:B-1----:R-:W-:-:S05]  /*36f0*/  PRMT R13, R113, 0x8880, RZ ;  /* 0x00008880710d7816 */ /* 0x002fca00000000ff */
[----:B------:R-:W-:-:S07]  /*3700*/  IMAD R22, R13, R112, RZ ;  /* 0x000000700d167224 */ /* 0x000fce00078e02ff */
.L_x_54:
[----:B------:R-:W-:Y:S05]  /*3710*/  BSYNC B1 ;  /* 0x0000000000017941 */ /* 0x000fea0003800000 */
.L_x_53:
[----:B------:R-:W-:Y:S01]  /*3720*/  @!P0 IMAD R99, R99, R23, R22 ;  /* 0x0000001763638224 */ /* 0x000fe200078e0216 */
[----:B------:R-:W-:Y:S04]  /*3730*/  BSSY B1, `(.L_x_55) ;  /* 0x0000006000017945 */ /* 0x000fe80003800000 */
[----:B------:R0:W-:Y:S01]  /*3740*/  @!P0 STG.E.U8 desc[UR36][R6.64+0x11], R99 ;  /* 0x0000116306008986 */ /* 0x0001e2000c101124 */
[----:B------:R-:W-:Y:S05]  /*3750*/  @P5 BRA `(.L_x_56) ;  /* 0x00000000000c5947 */ /* 0x000fea0003800000 */
[----:B--2---:R-:W1:Y:S02]  /*3760*/  LDG.E.U8 R113, desc[UR36][R8.64+0x18] ;  /* 0x0000182408717981 */ /* 0x004e64000c1e1100 */
[----:B-1----:R-:W-:-:S05]  /*3770*/  PRMT R13, R113, 0x8880, RZ ;  /* 0x00008880710d7816 */ /* 0x002fca00000000ff */
[----:B------:R-:W-:-:S07]  /*3780*/  IMAD R22, R13, R112, RZ ;  /* 0x000000700d167224 */ /* 0x000fce00078e02ff */
.L_x_56:
[----:B------:R-:W-:Y:S05]  /*3790*/  BSYNC B1 ;  /* 0x0000000000017941 */ /* 0x000fea0003800000 */
.L_x_55:
[----:B-1----:R-:W-:Y:S01]  /*37a0*/  @!P5 IMAD R13, R100, R23, R22 ;  /* 0x00000017640dd224 */ /* 0x002fe200078e0216 */
[----:B------:R-:W-:Y:S04]  /*37b0*/  BSSY B1, `(.L_x_57) ;  /* 0x0000006000017945 */ /* 0x000fe80003800000 */
[----:B------:R1:W-:Y:S01]  /*37c0*/  @!P5 STG.E.U8 desc[UR36][R4.64+0x18], R13 ;  /* 0x0000180d0400d986 */ /* 0x0003e2000c101124 */
[----:B------:R-:W-:Y:S05]  /*37d0*/  @P4 BRA `(.L_x_58) ;  /* 0x00000000000c4947 */ /* 0x000fea0003800000 */
[----:B--2---:R-:W1:Y:S02]  /*37e0*/  LDG.E.U8 R113, desc[UR36][R8.64+0x19] ;  /* 0x0000192408717981 */ /* 0x004e64000c1e1100 */
[----:B-1----:R-:W-:-:S05]  /*37f0*/  PRMT R13, R113, 0x8880, RZ ;  /* 0x00008880710d7816 */ /* 0x002fca00000000ff */
[----:B------:R-:W-:-:S07]  /*3800*/  IMAD R22, R13, R112, RZ ;  /* 0x000000700d167224 */ /* 0x000fce00078e02ff */
.L_x_58:
[----:B------:R-:W-:Y:S05]  /*3810*/  BSYNC B1 ;  /* 0x0000000000017941 */ /* 0x000fea0003800000 */
.L_x_57:
        /* <DEDUP_REMOVED lines=13> */
.L_x_60:
[----:B------:R-:W-:Y:S05]  /*38f0*/  BSYNC B1 ;  /* 0x0000000000017941 */ /* 0x000fea0003800000 */
.L_x_59:
[----:B-1----:R-:W-:Y:S01]  /*3900*/  @!P3 IMAD R13, R102, R23, R22 ;  /* 0x00000017660db224 */ /* 0x002fe200078e0216 */
[----:B------:R-:W-:Y:S04]  /*3910*/  BSSY B1, `(.L_x_61) ;  /* 0x0000006000017945 */ /* 0x000fe80003800000 */
[----:B------:R1:W-:Y:S01]  /*3920*/  @!P3 STG.E.U8 desc[UR36][R6.64+0x18], R13 ;  /* 0x0000180d0600b986 */ /* 0x0003e2000c101124 */
[----:B------:R-:W-:Y:S05]  /*3930*/  @P2 BRA `(.L_x_62) ;  /* 0x00000000000c2947 */ /* 0x000fea0003800000 */
[----:B--2---:R-:W1:Y:S02]  /*3940*/  LDG.E.U8 R113, desc[UR36][R10.64+0x19] ;  /* 0x000019240a717981 */ /* 0x004e64000c1e1100 */
[----:B-1----:R-:W-:-:S05]  /*3950*/  PRMT R13, R113, 0x8880, RZ ;  /* 0x00008880710d7816 */ /* 0x002fca00000000ff */
[----:B------:R-:W-:-:S07]  /*3960*/  IMAD R22, R13, R112, RZ ;  /* 0x000000700d167224 */ /* 0x000fce00078e02ff */
.L_x_62:
[----:B------:R-:W-:Y:S05]  /*3970*/  BSYNC B1 ;  /* 0x0000000000017941 */ /* 0x000fea0003800000 */
.L_x_61:
[----:B------:R-:W-:Y:S01]  /*3980*/  @!P2 IMAD R103, R103, R23, R22 ;  /* 0x000000176767a224 */ /* 0x000fe200078e0216 */
[----:B------:R-:W-:Y:S04]  /*3990*/  BSSY B1, `(.L_x_63) ;  /* 0x0000006000017945 */ /* 0x000fe80003800000 */
[----:B------:R0:W-:Y:S01]  /*39a0*/  @!P2 STG.E.U8 desc[UR36][R6.64+0x19], R103 ;  /* 0x000019670600a986 */ /* 0x0001e2000c101124 */
[----:B------:R-:W-:Y:S05]  /*39b0*/  @P5 BRA `(.L_x_64) ;  /* 0x00000000000c5947 */ /* 0x000fea0003800000 */
[----:B--2---:R-:W1:Y:S02]  /*39c0*/  LDG.E.U8 R113, desc[UR36][R8.64+0x20] ;  /* 0x0000202408717981 */ /* 0x004e64000c1e1100 */
[----:B-1----:R-:W-:-:S05]  /*39d0*/  PRMT R13, R113, 0x8880, RZ ;  /* 0x00008880710d7816 */ /* 0x002fca00000000ff */
[----:B------:R-:W-:-:S07]  /*39e0*/  IMAD R22, R13, R112, RZ ;  /* 0x000000700d167224 */ /* 0x000fce00078e02ff */
.L_x_64:
[----:B------:R-:W-:Y:S05]  /*39f0*/  BSYNC B1 ;  /* 0x0000000000017941 */ /* 0x000fea0003800000 */
.L_x_63:
[----:B-1----:R-:W-:Y:S01]  /*3a00*/  @!P5 IMAD R13, R88, R23, R22 ;  /* 0x00000017580dd224 */ /* 0x002fe200078e0216 */
[----:B------:R-:W-:Y:S04]  /*3a10*/  BSSY B1, `(.L_x_65) ;  /* 0x0000006000017945 */ /* 0x000fe80003800000 */
[----:B------:R1:W-:Y:S01]  /*3a20*/  @!P5 STG.E.U8 desc[UR36][R4.64+0x20], R13 ;  /* 0x0000200d0400d986 */ /* 0x0003e2000c101124 */
[----:B------:R-:W-:Y:S05]  /*3a30*/  @P4 BRA `(.L_x_66) ;  /* 0x00000000000c4947 */ /* 0x000fea0003800000 */
[----:B--2---:R-:W1:Y:S02]  /*3a40*/  LDG.E.U8 R113, desc[UR36][R8.64+0x21] ;  /* 0x0000212408717981 */ /* 0x004e64000c1e1100 */
[----:B-1----:R-:W-:-:S05]  /*3a50*/  PRMT R13, R113, 0x8880, RZ ;  /* 0x00008880710d7816 */ /* 0x002fca00000000ff */
[----:B------:R-:W-:-:S07]  /*3a60*/  IMAD R22, R13, R112, RZ ;  /* 0x000000700d167224 */ /* 0x000fce00078e02ff */
.L_x_66:
[----:B------:R-:W-:Y:S05]  /*3a70*/  BSYNC B1 ;  /* 0x0000000000017941 */ /* 0x000fea0003800000 */
.L_x_65:
        /* <DEDUP_REMOVED lines=13> */
.L_x_68:
[----:B------:R-:W-:Y:S05]  /*3b50*/  BSYNC B1 ;  /* 0x0000000000017941 */ /* 0x000fea0003800000 */
.L_x_67:
[----:B-1----:R-:W-:Y:S01]  /*3b60*/  @!P1 IMAD R13, R90, R23, R22 ;  /* 0x000000175a0d9224 */ /* 0x002fe200078e0216 */
[----:B------:R-:W-:Y:S04]  /*3b70*/  BSSY B1, `(.L_x_69) ;  /* 0x0000006000017945 */ /* 0x000fe80003800000 */
[----:B------:R1:W-:Y:S01]  /*3b80*/  @!P1 STG.E.U8 desc[UR36][R6.64+0x20], R13 ;  /* 0x0000200d06009986 */ /* 0x0003e2000c101124 */
[----:B------:R-:W-:Y:S05]  /*3b90*/  @P0 BRA `(.L_x_70) ;  /* 0x00000000000c0947 */ /* 0x000fea0003800000 */
[----:B--2---:R-:W1:Y:S02]  /*3ba0*/  LDG.E.U8 R113, desc[UR36][R10.64+0x21] ;  /* 0x000021240a717981 */ /* 0x004e64000c1e1100 */
[----:B-1----:R-:W-:-:S05]  /*3bb0*/  PRMT R13, R113, 0x8880, RZ ;  /* 0x00008880710d7816 */ /* 0x002fca00000000ff */
[----:B------:R-:W-:-:S07]  /*3bc0*/  IMAD R22, R13, R112, RZ ;  /* 0x000000700d167224 */ /* 0x000fce00078e02ff */
.L_x_70:
[----:B------:R-:W-:Y:S05]  /*3bd0*/  BSYNC B1 ;  /* 0x0000000000017941 */ /* 0x000fea0003800000 */
.L_x_69:
[----:B------:R-:W-:Y:S01]  /*3be0*/  @!P0 IMAD R91, R91, R23, R22 ;  /* 0x000000175b5b8224 */ /* 0x000fe200078e0216 */
[----:B------:R-:W-:Y:S04]  /*3bf0*/  BSSY B1, `(.L_x_71) ;  /* 0x0000006000017945 */ /* 0x000fe80003800000 */
[----:B------:R0:W-:Y:S01]  /*3c00*/  @!P0 STG.E.U8 desc[UR36][R6.64+0x21], R91 ;  /* 0x0000215b06008986 */ /* 0x0001e2000c101124 */
[----:B------:R-:W-:Y:S05]  /*3c10*/  @P5 BRA `(.L_x_72) ;  /* 0x00000000000c5947 */ /* 0x000fea0003800000 */
[----:B--2---:R-:W1:Y:S02]  /*3c20*/  LDG.E.U8 R113, desc[UR36][R8.64+0x28] ;  /* 0x0000282408717981 */ /* 0x004e64000c1e1100 */
[----:B-1----:R-:W-:-:S05]  /*3c30*/  PRMT R13, R113, 0x8880, RZ ;  /* 0x00008880710d7816 */ /* 0x002fca00000000ff */
[----:B------:R-:W-:-:S07]  /*3c40*/  IMAD R22, R13, R112, RZ ;  /* 0x000000700d167224 */ /* 0x000fce00078e02ff */
.L_x_72:
[----:B------:R-:W-:Y:S05]  /*3c50*/  BSYNC B1 ;  /* 0x0000000000017941 */ /* 0x000fea0003800000 */
.L_x_71:
[----:B-1----:R-:W-:Y:S01]  /*3c60*/  @!P5 IMAD R13, R92, R23, R22 ;  /* 0x000000175c0dd224 */ /* 0x002fe200078e0216 */
[----:B------:R-:W-:Y:S04]  /*3c70*/  BSSY B1, `(.L_x_73) ;  /* 0x0000006000017945 */ /* 0x000fe80003800000 */
[----:B------:R1:W-:Y:S01]  /*3c80*/  @!P5 STG.E.U8 desc[UR36][R4.64+0x28], R13 ;  /* 0x0000280d0400d986 */ /* 0x0003e2000c101124 */
[----:B------:R-:W-:Y:S05]  /*3c90*/  @P4 BRA `(.L_x_74) ;  /* 0x00000000000c4947 */ /* 0x000fea0003800000 */
[----:B--2---:R-:W1:Y:S02]  /*3ca0*/  LDG.E.U8 R113, desc[UR36][R8.64+0x29] ;  /* 0x0000292408717981 */ /* 0x004e64000c1e1100 */
[----:B-1----:R-:W-:-:S05]  /*3cb0*/  PRMT R13, R113, 0x8880, RZ ;  /* 0x00008880710d7816 */ /* 0x002fca00000000ff */
[----:B------:R-:W-:-:S07]  /*3cc0*/  IMAD R22, R13, R112, RZ ;  /* 0x000000700d167224 */ /* 0x000fce00078e02ff */
.L_x_74:
[----:B------:R-:W-:Y:S05]  /*3cd0*/  BSYNC B1 ;  /* 0x0000000000017941 */ /* 0x000fea0003800000 */
.L_x_73:
        /* <DEDUP_REMOVED lines=13> */
.L_x_76:
[----:B------:R-:W-:Y:S05]  /*3db0*/  BSYNC B1 ;  /* 0x0000000000017941 */ /* 0x000fea0003800000 */
.L_x_75:
[----:B-1----:R-:W-:Y:S01]  /*3dc0*/  @!P3 IMAD R13, R94, R23, R22 ;  /* 0x000000175e0db224 */ /* 0x002fe200078e0216 */
[----:B------:R-:W-:Y:S04]  /*3dd0*/  BSSY B1, `(.L_x_77) ;  /* 0x0000006000017945 */ /* 0x000fe80003800000 */
[----:B------:R1:W-:Y:S01]  /*3de0*/  @!P3 STG.E.U8 desc[UR36][R6.64+0x28], R13 ;  /* 0x0000280d0600b986 */ /* 0x0003e2000c101124 */
[----:B------:R-:W-:Y:S05]  /*3df0*/  @P2 BRA `(.L_x_78) ;  /* 0x00000000000c2947 */ /* 0x000fea0003800000 */
[----:B--2---:R-:W1:Y:S02]  /*3e00*/  LDG.E.U8 R113, desc[UR36][R10.64+0x29] ;  /* 0x000029240a717981 */ /* 0x004e64000c1e1100 */
[----:B-1----:R-:W-:-:S05]  /*3e10*/  PRMT R13, R113, 0x8880, RZ ;  /* 0x00008880710d7816 */ /* 0x002fca00000000ff */
[----:B------:R-:W-:-:S07]  /*3e20*/  IMAD R22, R13, R112, RZ ;  /* 0x000000700d167224 */ /* 0x000fce00078e02ff */
.L_x_78:
[----:B------:R-:W-:Y:S05]  /*3e30*/  BSYNC B1 ;  /* 0x0000000000017941 */ /* 0x000fea0003800000 */
.L_x_77:
[----:B------:R-:W-:Y:S01]  /*3e40*/  @!P2 IMAD R95, R95, R23, R22 ;  /* 0x000000175f5fa224 */ /* 0x000fe200078e0216 */
[----:B------:R-:W-:Y:S04]  /*3e50*/  BSSY B1, `(.L_x_79) ;  /* 0x0000006000017945 */ /* 0x000fe80003800000 */
[----:B------:R0:W-:Y:S01]  /*3e60*/  @!P2 STG.E.U8 desc[UR36][R6.64+0x29], R95 ;  /* 0x0000295f0600a986 */ /* 0x0001e2000c101124 */
[----:B------:R-:W-:Y:S05]  /*3e70*/  @P5 BRA `(.L_x_80) ;  /* 0x00000000000c5947 */ /* 0x000fea0003800000 */
[----:B--2---:R-:W1:Y:S02]  /*3e80*/  LDG.E.U8 R113, desc[UR36][R8.64+0x30] ;  /* 0x0000302408717981 */ /* 0x004e64000c1e1100 */
[----:B-1----:R-:W-:-:S05]  /*3e90*/  PRMT R13, R113, 0x8880, RZ ;  /* 0x00008880710d7816 */ /* 0x002fca00000000ff */
[----:B------:R-:W-:-:S07]  /*3ea0*/  IMAD R22, R13, R112, RZ ;  /* 0x000000700d167224 */ /* 0x000fce00078e02ff */
.L_x_80:
[----:B------:R-:W-:Y:S05]  /*3eb0*/  BSYNC B1 ;  /* 0x0000000000017941 */ /* 0x000fea0003800000 */
.L_x_79:
[----:B-1----:R-:W-:Y:S01]  /*3ec0*/  @!P5 IMAD R13, R80, R23, R22 ;  /* 0x00000017500dd224 */ /* 0x002fe200078e0216 */
[----:B------:R-:W-:Y:S04]  /*3ed0*/  BSSY B1, `(.L_x_81) ;  /* 0x0000006000017945 */ /* 0x000fe80003800000 */
[----:B------:R1:W-:Y:S01]  /*3ee0*/  @!P5 STG.E.U8 desc[UR36][R4.64+0x30], R13 ;  /* 0x0000300d0400d986 */ /* 0x0003e2000c101124 */
[----:B------:R-:W-:Y:S05]  /*3ef0*/  @P4 BRA `(.L_x_82) ;  /* 0x00000000000c4947 */ /* 0x000fea0003800000 */
[----:B--2---:R-:W1:Y:S02]  /*3f00*/  LDG.E.U8 R113, desc[UR36][R8.64+0x31] ;  /* 0x0000312408717981 */ /* 0x004e64000c1e1100 */
[----:B-1----:R-:W-:-:S05]  /*3f10*/  PRMT R13, R113, 0x8880, RZ ;  /* 0x00008880710d7816 */ /* 0x002fca00000000ff */
[----:B------:R-:W-:-:S07]  /*3f20*/  IMAD R22, R13, R112, RZ ;  /* 0x000000700d167224 */ /* 0x000fce00078e02ff */
.L_x_82:
[----:B------:R-:W-:Y:S05]  /*3f30*/  BSYNC B1 ;  /* 0x0000000000017941 */ /* 0x000fea0003800000 */
.L_x_81:
        /* <DEDUP_REMOVED lines=13> */
.L_x_84:
[----:B------:R-:W-:Y:S05]  /*4010*/  BSYNC B1 ;  /* 0x0000000000017941 */ /* 0x000fea0003800000 */
.L_x_83:
[----:B-1----:R-:W-:Y:S01]  /*4020*/  @!P1 IMAD R13, R82, R23, R22 ;  /* 0x00000017520d9224 */ /* 0x002fe200078e0216 */
[----:B------:R-:W-:Y:S04]  /*4030*/  BSSY B1, `(.L_x_85) ;  /* 0x0000006000017945 */ /* 0x000fe80003800000 */
[----:B------:R1:W-:Y:S01]  /*4040*/  @!P1 STG.E.U8 desc[UR36][R6.64+0x30], R13 ;  /* 0x0000300d06009986 */ /* 0x0003e2000c101124 */
[----:B------:R-:W-:Y:S05]  /*4050*/  @P0 BRA `(.L_x_86) ;  /* 0x00000000000c0947 */ /* 0x000fea0003800000 */
[----:B--2---:R-:W1:Y:S02]  /*4060*/  LDG.E.U8 R113, desc[UR36][R10.64+0x31] ;  /* 0x000031240a717981 */ /* 0x004e64000c1e1100 */
[----:B-1----:R-:W-:-:S05]  /*4070*/  PRMT R13, R113, 0x8880, RZ ;  /* 0x00008880710d7816 */ /* 0x002fca00000000ff */
[----:B------:R-:W-:-:S07]  /*4080*/  IMAD R22, R13, R112, RZ ;  /* 0x000000700d167224 */ /* 0x000fce00078e02ff */
.L_x_86:
[----:B------:R-:W-:Y:S05]  /*4090*/  BSYNC B1 ;  /* 0x0000000000017941 */ /* 0x000fea0003800000 */
.L_x_85:
[----:B------:R-:W-:Y:S01]  /*40a0*/  @!P0 IMAD R83, R83, R23, R22 ;  /* 0x0000001753538224 */ /* 0x000fe200078e0216 */
[----:B------:R-:W-:Y:S04]  /*40b0*/  BSSY B1, `(.L_x_87) ;  /* 0x0000006000017945 */ /* 0x000fe80003800000 */
[----:B------:R0:W-:Y:S01]  /*40c0*/  @!P0 STG.E.U8 desc[UR36][R6.64+0x31], R83 ;  /* 0x0000315306008986 */ /* 0x0001e2000c101124 */
[----:B------:R-:W-:Y:S05]  /*40d0*/  @P5 BRA `(.L_x_88) ;  /* 0x00000000000c5947 */ /* 0x000fea0003800000 */
[----:B--2---:R-:W1:Y:S02]  /*40e0*/  LDG.E.U8 R113, desc[UR36][R8.64+0x38] ;  /* 0x0000382408717981 */ /* 0x004e64000c1e1100 */
[----:B-1----:R-:W-:-:S05]  /*40f0*/  PRMT R13, R113, 0x8880, RZ ;  /* 0x00008880710d7816 */ /* 0x002fca00000000ff */
[----:B------:R-:W-:-:S07]  /*4100*/  IMAD R22, R13, R112, RZ ;  /* 0x000000700d167224 */ /* 0x000fce00078e02ff */
.L_x_88:
[----:B------:R-:W-:Y:S05]  /*4110*/  BSYNC B1 ;  /* 0x0000000000017941 */ /* 0x000fea0003800000 */
.L_x_87:
[----:B-1----:R-:W-:Y:S01]  /*4120*/  @!P5 IMAD R13, R84, R23, R22 ;  /* 0x00000017540dd224 */ /* 0x002fe200078e0216 */
[----:B------:R-:W-:Y:S04]  /*4130*/  BSSY B1, `(.L_x_89) ;  /* 0x0000006000017945 */ /* 0x000fe80003800000 */
[----:B------:R1:W-:Y:S01]  /*4140*/  @!P5 STG.E.U8 desc[UR36][R4.64+0x38], R13 ;  /* 0x0000380d0400d986 */ /* 0x0003e2000c101124 */
[----:B------:R-:W-:Y:S05]  /*4150*/  @P4 BRA `(.L_x_90) ;  /* 0x00000000000c4947 */ /* 0x000fea0003800000 */
[----:B--2---:R-:W1:Y:S02]  /*4160*/  LDG.E.U8 R113, desc[UR36][R8.64+0x39] ;  /* 0x0000392408717981 */ /* 0x004e64000c1e1100 */
[----:B-1----:R-:W-:-:S05]  /*4170*/  PRMT R13, R113, 0x8880, RZ ;  /* 0x00008880710d7816 */ /* 0x002fca00000000ff */
[----:B------:R-:W-:-:S07]  /*4180*/  IMAD R22, R13, R112, RZ ;  /* 0x000000700d167224 */ /* 0x000fce00078e02ff */
.L_x_90:
[----:B------:R-:W-:Y:S05]  /*4190*/  BSYNC B1 ;  /* 0x0000000000017941 */ /* 0x000fea0003800000 */
.L_x_89:
        /* <DEDUP_REMOVED lines=13> */
.L_x_92:
[----:B------:R-:W-:Y:S05]  /*4270*/  BSYNC B1 ;  /* 0x0000000000017941 */ /* 0x000fea0003800000 */
.L_x_91:
[----:B-1----:R-:W-:Y:S01]  /*4280*/  @!P3 IMAD R13, R86, R23, R22 ;  /* 0x00000017560db224 */ /* 0x002fe200078e0216 */
[----:B------:R-:W-:Y:S04]  /*4290*/  BSSY B1, `(.L_x_93) ;  /* 0x0000006000017945 */ /* 0x000fe80003800000 */
[----:B------:R1:W-:Y:S01]  /*42a0*/  @!P3 STG.E.U8 desc[UR36][R6.64+0x38], R13 ;  /* 0x0000380d0600b986 */ /* 0x0003e2000c101124 */
[----:B------:R-:W-:Y:S05]  /*42b0*/  @P2 BRA `(.L_x_94) ;  /* 0x00000000000c2947 */ /* 0x000fea0003800000 */
[----:B--2---:R-:W1:Y:S02]  /*42c0*/  LDG.E.U8 R113, desc[UR36][R10.64+0x39] ;  /* 0x000039240a717981 */ /* 0x004e64000c1e1100 */
[----:B-1----:R-:W-:-:S05]  /*42d0*/  PRMT R13, R113, 0x8880, RZ ;  /* 0x00008880710d7816 */ /* 0x002fca00000000ff */
[----:B------:R-:W-:-:S07]  /*42e0*/  IMAD R22, R13, R112, RZ ;  /* 0x000000700d167224 */ /* 0x000fce00078e02ff */
.L_x_94:
[----:B------:R-:W-:Y:S05]  /*42f0*/  BSYNC B1 ;  /* 0x0000000000017941 */ /* 0x000fea0003800000 */
.L_x_93:
[----:B------:R-:W-:Y:S01]  /*4300*/  @!P2 IMAD R87, R87, R23, R22 ;  /* 0x000000175757a224 */ /* 0x000fe200078e0216 */
[----:B------:R-:W-:Y:S04]  /*4310*/  BSSY B1, `(.L_x_95) ;  /* 0x0000006000017945 */ /* 0x000fe80003800000 */
[----:B------:R0:W-:Y:S01]  /*4320*/  @!P2 STG.E.U8 desc[UR36][R6.64+0x39], R87 ;  /* 0x000039570600a986 */ /* 0x0001e2000c101124 */
[----:B------:R-:W-:Y:S05]  /*4330*/  @P5 BRA `(.L_x_96) ;  /* 0x00000000000c5947 */ /* 0x000fea0003800000 */
[----:B--2---:R-:W1:Y:S02]  /*4340*/  LDG.E.U8 R113, desc[UR36][R8.64+0x40] ;  /* 0x0000402408717981 */ /* 0x004e64000c1e1100 */
[----:B-1----:R-:W-:-:S05]  /*4350*/  PRMT R13, R113, 0x8880, RZ ;  /* 0x00008880710d7816 */ /* 0x002fca00000000ff */
[----:B------:R-:W-:-:S07]  /*4360*/  IMAD R22, R13, R112, RZ ;  /* 0x000000700d167224 */ /* 0x000fce00078e02ff */
.L_x_96:
[----:B------:R-:W-:Y:S05]  /*4370*/  BSYNC B1 ;  /* 0x0000000000017941 */ /* 0x000fea0003800000 */
.L_x_95:
[----:B-1----:R-:W-:Y:S01]  /*4380*/  @!P5 IMAD R13, R72, R23, R22 ;  /* 0x00000017480dd224 */ /* 0x002fe200078e0216 */
[----:B------:R-:W-:Y:S04]  /*4390*/  BSSY B1, `(.L_x_97) ;  /* 0x0000006000017945 */ /* 0x000fe80003800000 */
[----:B------:R1:W-:Y:S01]  /*43a0*/  @!P5 STG.E.U8 desc[UR36][R4.64+0x40], R13 ;  /* 0x0000400d0400d986 */ /* 0x0003e2000c101124 */
[----:B------:R-:W-:Y:S05]  /*43b0*/  @P4 BRA `(.L_x_98) ;  /* 0x00000000000c4947 */ /* 0x000fea0003800000 */
[----:B--2---:R-:W1:Y:S02]  /*43c0*/  LDG.E.U8 R113, desc[UR36][R8.64+0x41] ;  /* 0x0000412408717981 */ /* 0x004e64000c1e1100 */
[----:B-1----:R-:W-:-:S05]  /*43d0*/  PRMT R13, R113, 0x8880, RZ ;  /* 0x00008880710d7816 */ /* 0x002fca00000000ff */
[----:B------:R-:W-:-:S07]  /*43e0*/  IMAD R22, R13, R112, RZ ;  /* 0x000000700d167224 */ /* 0x000fce00078e02ff */
.L_x_98:
[----:B------:R-:W-:Y:S05]  /*43f0*/  BSYNC B1 ;  /* 0x0000000000017941 */ /* 0x000fea0003800000 */
.L_x_97:
        /* <DEDUP_REMOVED lines=13> */
.L_x_100:
[----:B------:R-:W-:Y:S05]  /*44d0*/  BSYNC B1 ;  /* 0x0000000000017941 */ /* 0x000fea0003800000 */
.L_x_99:
[----:B-1----:R-:W-:Y:S01]  /*44e0*/  @!P1 IMAD R13, R74, R23, R22 ;  /* 0x000000174a0d9224 */ /* 0x002fe200078e0216 */
[----:B------:R-:W-:Y:S04]  /*44f0*/  BSSY B1, `(.L_x_101) ;  /* 0x0000006000017945 */ /* 0x000fe80003800000 */
[----:B------:R1:W-:Y:S01]  /*4500*/  @!P1 STG.E.U8 desc[UR36][R6.64+0x40], R13 ;  /* 0x0000400d06009986 */ /* 0x0003e2000c101124 */
[----:B------:R-:W-:Y:S05]  /*4510*/  @P0 BRA `(.L_x_102) ;  /* 0x00000000000c0947 */ /* 0x000fea0003800000 */
[----:B--2---:R-:W1:Y:S02]  /*4520*/  LDG.E.U8 R113, desc[UR36][R10.64+0x41] ;  /* 0x000041240a717981 */ /* 0x004e64000c1e1100 */
[----:B-1----:R-:W-:-:S05]  /*4530*/  PRMT R13, R113, 0x8880, RZ ;  /* 0x00008880710d7816 */ /* 0x002fca00000000ff */
[----:B------:R-:W-:-:S07]  /*4540*/  IMAD R22, R13, R112, RZ ;  /* 0x000000700d167224 */ /* 0x000fce00078e02ff */
.L_x_102:
[----:B------:R-:W-:Y:S05]  /*4550*/  BSYNC B1 ;  /* 0x0000000000017941 */ /* 0x000fea0003800000 */
.L_x_101:
[----:B------:R-:W-:Y:S01]  /*4560*/  @!P0 IMAD R75, R75, R23, R22 ;  /* 0x000000174b4b8224 */ /* 0x000fe200078e0216 */
[----:B------:R-:W-:Y:S04]  /*4570*/  BSSY B1, `(.L_x_103) ;  /* 0x0000006000017945 */ /* 0x000fe80003800000 */
[----:B------:R0:W-:Y:S01]  /*4580*/  @!P0 STG.E.U8 desc[UR36][R6.64+0x41], R75 ;  /* 0x0000414b06008986 */ /* 0x0001e2000c101124 */
[----:B------:R-:W-:Y:S05]  /*4590*/  @P5 BRA `(.L_x_104) ;  /* 0x00000000000c5947 */ /* 0x000fea0003800000 */
[----:B--2---:R-:W1:Y:S02]  /*45a0*/  LDG.E.U8 R113, desc[UR36][R8.64+0x48] ;  /* 0x0000482408717981 */ /* 0x004e64000c1e1100 */
[----:B-1----:R-:W-:-:S05]  /*45b0*/  PRMT R13, R113, 0x8880, RZ ;  /* 0x00008880710d7816 */ /* 0x002fca00000000ff */
[----:B------:R-:W-:-:S07]  /*45c0*/  IMAD R22, R13, R112, RZ ;  /* 0x000000700d167224 */ /* 0x000fce00078e02ff */
.L_x_104:
[----:B------:R-:W-:Y:S05]  /*45d0*/  BSYNC B1 ;  /* 0x0000000000017941 */ /* 0x000fea0003800000 */
.L_x_103:
[----:B-1----:R-:W-:Y:S01]  /*45e0*/  @!P5 IMAD R13, R76, R23, R22 ;  /* 0x000000174c0dd224 */ /* 0x002fe200078e0216 */
[----:B------:R-:W-:Y:S04]  /*45f0*/  BSSY B1, `(.L_x_105) ;  /* 0x0000006000017945 */ /* 0x000fe80003800000 */
[----:B------:R1:W-:Y:S01]  /*4600*/  @!P5 STG.E.U8 desc[UR36][R4.64+0x48], R13 ;  /* 0x0000480d0400d986 */ /* 0x0003e2000c101124 */
[----:B------:R-:W-:Y:S05]  /*4610*/  @P4 BRA `(.L_x_106) ;  /* 0x00000000000c4947 */ /* 0x000fea0003800000 */
[----:B--2---:R-:W1:Y:S02]  /*4620*/  LDG.E.U8 R113, desc[UR36][R8.64+0x49] ;  /* 0x0000492408717981 */ /* 0x004e64000c1e1100 */
[----:B-1----:R-:W-:-:S05]  /*4630*/  PRMT R13, R113, 0x8880, RZ ;  /* 0x00008880710d7816 */ /* 0x002fca00000000ff */
[----:B------:R-:W-:-:S07]  /*4640*/  IMAD R22, R13, R112, RZ ;  /* 0x000000700d167224 */ /* 0x000fce00078e02ff */
.L_x_106:
[----:B------:R-:W-:Y:S05]  /*4650*/  BSYNC B1 ;  /* 0x0000000000017941 */ /* 0x000fea0003800000 */
.L_x_105:
        /* <DEDUP_REMOVED lines=13> */
.L_x_108:
[----:B------:R-:W-:Y:S05]  /*4730*/  BSYNC B1 ;  /* 0x0000000000017941 */ /* 0x000fea0003800000 */
.L_x_107:
[----:B-1----:R-:W-:Y:S01]  /*4740*/  @!P3 IMAD R13, R78, R23, R22 ;  /* 0x000000174e0db224 */ /* 0x002fe200078e0216 */
[----:B------:R-:W-:Y:S04]  /*4750*/  BSSY B1, `(.L_x_109) ;  /* 0x0000006000017945 */ /* 0x000fe80003800000 */
[----:B------:R1:W-:Y:S01]  /*4760*/  @!P3 STG.E.U8 desc[UR36][R6.64+0x48], R13 ;  /* 0x0000480d0600b986 */ /* 0x0003e2000c101124 */
[----:B------:R-:W-:Y:S05]  /*4770*/  @P2 BRA `(.L_x_110) ;  /* 0x00000000000c2947 */ /* 0x000fea0003800000 */
[----:B--2---:R-:W1:Y:S02]  /*4780*/  LDG.E.U8 R113, desc[UR36][R10.64+0x49] ;  /* 0x000049240a717981 */ /* 0x004e64000c1e1100 */
[----:B-1----:R-:W-:-:S05]  /*4790*/  PRMT R13, R113, 0x8880, RZ ;  /* 0x00008880710d7816 */ /* 0x002fca00000000ff */
[----:B------:R-:W-:-:S07]  /*47a0*/  IMAD R22, R13, R112, RZ ;  /* 0x000000700d167224 */ /* 0x000fce00078e02ff */
.L_x_110:
[----:B------:R-:W-:Y:S05]  /*47b0*/  BSYNC B1 ;  /* 0x0000000000017941 */ /* 0x000fea0003800000 */
.L_x_109:
[----:B------:R-:W-:Y:S01]  /*47c0*/  @!P2 IMAD R79, R79, R23, R22 ;  /* 0x000000174f4fa224 */ /* 0x000fe200078e0216 */
[----:B------:R-:W-:Y:S04]  /*47d0*/  BSSY B1, `(.L_x_111) ;  /* 0x0000006000017945 */ /* 0x000fe80003800000 */
[----:B------:R0:W-:Y:S01]  /*47e0*/  @!P2 STG.E.U8 desc[UR36][R6.64+0x49], R79 ;  /* 0x0000494f0600a986 */ /* 0x0001e2000c101124 */
[----:B------:R-:W-:Y:S05]  /*47f0*/  @P5 BRA `(.L_x_112) ;  /* 0x00000000000c5947 */ /* 0x000fea0003800000 */
[----:B--2---:R-:W1:Y:S02]  /*4800*/  LDG.E.U8 R113, desc[UR36][R8.64+0x50] ;  /* 0x0000502408717981 */ /* 0x004e64000c1e1100 */
[----:B-1----:R-:W-:-:S05]  /*4810*/  PRMT R13, R113, 0x8880, RZ ;  /* 0x00008880710d7816 */ /* 0x002fca00000000ff */
[----:B------:R-:W-:-:S07]  /*4820*/  IMAD R22, R13, R112, RZ ;  /* 0x000000700d167224 */ /* 0x000fce00078e02ff */
.L_x_112:
[----:B------:R-:W-:Y:S05]  /*4830*/  BSYNC B1 ;  /* 0x0000000000017941 */ /* 0x000fea0003800000 */
.L_x_111:
[----:B-1----:R-:W-:Y:S01]  /*4840*/  @!P5 IMAD R13, R64, R23, R22 ;  /* 0x00000017400dd224 */ /* 0x002fe200078e0216 */
[----:B------:R-:W-:Y:S04]  /*4850*/  BSSY B1, `(.L_x_113) ;  /* 0x0000006000017945 */ /* 0x000fe80003800000 */
[----:B------:R1:W-:Y:S01]  /*4860*/  @!P5 STG.E.U8 desc[UR36][R4.64+0x50], R13 ;  /* 0x0000500d0400d986 */ /* 0x0003e2000c101124 */
[----:B------:R-:W-:Y:S05]  /*4870*/  @P4 BRA `(.L_x_114) ;  /* 0x00000000000c4947 */ /* 0x000fea0003800000 */
[----:B--2---:R-:W1:Y:S02]  /*4880*/  LDG.E.U8 R113, desc[UR36][R8.64+0x51] ;  /* 0x0000512408717981 */ /* 0x004e64000c1e1100 */
[----:B-1----:R-:W-:-:S05]  /*4890*/  PRMT R13, R113, 0x8880, RZ ;  /* 0x00008880710d7816 */ /* 0x002fca00000000ff */
[----:B------:R-:W-:-:S07]  /*48a0*/  IMAD R22, R13, R112, RZ ;  /* 0x000000700d167224 */ /* 0x000fce00078e02ff */
.L_x_114:
[----:B------:R-:W-:Y:S05]  /*48b0*/  BSYNC B1 ;  /* 0x0000000000017941 */ /* 0x000fea0003800000 */
.L_x_113:
        /* <DEDUP_REMOVED lines=13> */
.L_x_116:
[----:B------:R-:W-:Y:S05]  /*4990*/  BSYNC B1 ;  /* 0x0000000000017941 */ /* 0x000fea0003800000 */
.L_x_115:
[----:B-1----:R-:W-:Y:S01]  /*49a0*/  @!P1 IMAD R13, R66, R23, R22 ;  /* 0x00000017420d9224 */ /* 0x002fe200078e0216 */
[----:B------:R-:W-:Y:S04]  /*49b0*/  BSSY B1, `(.L_x_117) ;  /* 0x0000006000017945 */ /* 0x000fe80003800000 */
[----:B------:R1:W-:Y:S01]  /*49c0*/  @!P1 STG.E.U8 desc[UR36][R6.64+0x50], R13 ;  /* 0x0000500d06009986 */ /* 0x0003e2000c101124 */
[----:B------:R-:W-:Y:S05]  /*49d0*/  @P0 BRA `(.L_x_118) ;  /* 0x00000000000c0947 */ /* 0x000fea0003800000 */
[----:B--2---:R-:W1:Y:S02]  /*49e0*/  LDG.E.U8 R113, desc[UR36][R10.64+0x51] ;  /* 0x000051240a717981 */ /* 0x004e64000c1e1100 */
[----:B-1----:R-:W-:-:S05]  /*49f0*/  PRMT R13, R113, 0x8880, RZ ;  /* 0x00008880710d7816 */ /* 0x002fca00000000ff */
[----:B------:R-:W-:-:S07]  /*4a00*/  IMAD R22, R13, R112, RZ ;  /* 0x000000700d167224 */ /* 0x000fce00078e02ff */
.L_x_118:
[----:B------:R-:W-:Y:S05]  /*4a10*/  BSYNC B1 ;  /* 0x0000000000017941 */ /* 0x000fea0003800000 */
.L_x_117:
[----:B------:R-:W-:Y:S01]  /*4a20*/  @!P0 IMAD R67, R67, R23, R22 ;  /* 0x0000001743438224 */ /* 0x000fe200078e0216 */
[----:B------:R-:W-:Y:S04]  /*4a30*/  BSSY B1, `(.L_x_119) ;  /* 0x0000006000017945 */ /* 0x000fe80003800000 */
[----:B------:R0:W-:Y:S01]  /*4a40*/  @!P0 STG.E.U8 desc[UR36][R6.64+0x51], R67 ;  /* 0x0000514306008986 */ /* 0x0001e2000c101124 */
[----:B------:R-:W-:Y:S05]  /*4a50*/  @P5 BRA `(.L_x_120) ;  /* 0x00000000000c5947 */ /* 0x000fea0003800000 */
[----:B--2---:R-:W1:Y:S02]  /*4a60*/  LDG.E.U8 R113, desc[UR36][R8.64+0x58] ;  /* 0x0000582408717981 */ /* 0x004e64000c1e1100 */
[----:B-1----:R-:W-:-:S05]  /*4a70*/  PRMT R13, R113, 0x8880, RZ ;  /* 0x00008880710d7816 */ /* 0x002fca00000000ff */
[----:B------:R-:W-:-:S07]  /*4a80*/  IMAD R22, R13, R112, RZ ;  /* 0x000000700d167224 */ /* 0x000fce00078e02ff */
.L_x_120:
[----:B------:R-:W-:Y:S05]  /*4a90*/  BSYNC B1 ;  /* 0x0000000000017941 */ /* 0x000fea0003800000 */
.L_x_119:
[----:B-1----:R-:W-:Y:S01]  /*4aa0*/  @!P5 IMAD R13, R68, R23, R22 ;  /* 0x00000017440dd224 */ /* 0x002fe200078e0216 */
[----:B------:R-:W-:Y:S04]  /*4ab0*/  BSSY B1, `(.L_x_121) ;  /* 0x0000006000017945 */ /* 0x000fe80003800000 */
[----:B------:R1:W-:Y:S01]  /*4ac0*/  @!P5 STG.E.U8 desc[UR36][R4.64+0x58], R13 ;  /* 0x0000580d0400d986 */ /* 0x0003e2000c101124 */
[----:B------:R-:W-:Y:S05]  /*4ad0*/  @P4 BRA `(.L_x_122) ;  /* 0x00000000000c4947 */ /* 0x000fea0003800000 */
[----:B--2---:R-:W1:Y:S02]  /*4ae0*/  LDG.E.U8 R113, desc[UR36][R8.64+0x59] ;  /* 0x0000592408717981 */ /* 0x004e64000c1e1100 */
[----:B-1----:R-:W-:-:S05]  /*4af0*/  PRMT R13, R113, 0x8880, RZ ;  /* 0x00008880710d7816 */ /* 0x002fca00000000ff */
[----:B------:R-:W-:-:S07]  /*4b00*/  IMAD R22, R13, R112, RZ ;  /* 0x000000700d167224 */ /* 0x000fce00078e02ff */
.L_x_122:
[----:B------:R-:W-:Y:S05]  /*4b10*/  BSYNC B1 ;  /* 0x0000000000017941 */ /* 0x000fea0003800000 */
.L_x_121:
        /* <DEDUP_REMOVED lines=13> */
.L_x_124:
[----:B------:R-:W-:Y:S05]  /*4bf0*/  BSYNC B1 ;  /* 0x0000000000017941 */ /* 0x000fea0003800000 */
.L_x_123:
[----:B-1----:R-:W-:Y:S01]  /*4c00*/  @!P3 IMAD R13, R70, R23, R22 ;  /* 0x00000017460db224 */ /* 0x002fe200078e0216 */
[----:B------:R-:W-:Y:S04]  /*4c10*/  BSSY B1, `(.L_x_125) ;  /* 0x0000006000017945 */ /* 0x000fe80003800000 */
[----:B------:R1:W-:Y:S01]  /*4c20*/  @!P3 STG.E.U8 desc[UR36][R6.64+0x58], R13 ;  /* 0x0000580d0600b986 */ /* 0x0003e2000c101124 */
[----:B------:R-:W-:Y:S05]  /*4c30*/  @P2 BRA `(.L_x_126) ;  /* 0x00000000000c2947 */ /* 0x000fea0003800000 */
[----:B--2---:R-:W1:Y:S02]  /*4c40*/  LDG.E.U8 R113, desc[UR36][R10.64+0x59] ;  /* 0x000059240a717981 */ /* 0x004e64000c1e1100 */
[----:B-1----:R-:W-:-:S05]  /*4c50*/  PRMT R13, R113, 0x8880, RZ ;  /* 0x00008880710d7816 */ /* 0x002fca00000000ff */
[----:B------:R-:W-:-:S07]  /*4c60*/  IMAD R22, R13, R112, RZ ;  /* 0x000000700d167224 */ /* 0x000fce00078e02ff */
.L_x_126:
[----:B------:R-:W-:Y:S05]  /*4c70*/  BSYNC B1 ;  /* 0x0000000000017941 */ /* 0x000fea0003800000 */
.L_x_125:
[----:B------:R-:W-:Y:S01]  /*4c80*/  @!P2 IMAD R71, R71, R23, R22 ;  /* 0x000000174747a224 */ /* 0x000fe200078e0216 */
[----:B------:R-:W-:Y:S04]  /*4c90*/  BSSY B1, `(.L_x_127) ;  /* 0x0000006000017945 */ /* 0x000fe80003800000 */
[----:B------:R0:W-:Y:S01]  /*4ca0*/  @!P2 STG.E.U8 desc[UR36][R6.64+0x59], R71 ;  /* 0x000059470600a986 */ /* 0x0001e2000c101124 */
[----:B------:R-:W-:Y:S05]  /*4cb0*/  @P5 BRA `(.L_x_128) ;  /* 0x00000000000c5947 */ /* 0x000fea0003800000 */
[----:B--2---:R-:W1:Y:S02]  /*4cc0*/  LDG.E.U8 R113, desc[UR36][R8.64+0x60] ;  /* 0x0000602408717981 */ /* 0x004e64000c1e1100 */
[----:B-1----:R-:W-:-:S05]  /*4cd0*/  PRMT R13, R113, 0x8880, RZ ;  /* 0x00008880710d7816 */ /* 0x002fca00000000ff */
[----:B------:R-:W-:-:S07]  /*4ce0*/  IMAD R22, R13, R112, RZ ;  /* 0x000000700d167224 */ /* 0x000fce00078e02ff */
.L_x_128:
[----:B------:R-:W-:Y:S05]  /*4cf0*/  BSYNC B1 ;  /* 0x0000000000017941 */ /* 0x000fea0003800000 */
.L_x_127:
[----:B-1----:R-:W-:Y:S01]  /*4d00*/  @!P5 IMAD R13, R56, R23, R22 ;  /* 0x00000017380dd224 */ /* 0x002fe200078e0216 */
[----:B------:R-:W-:Y:S04]  /*4d10*/  BSSY B1, `(.L_x_129) ;  /* 0x0000006000017945 */ /* 0x000fe80003800000 */
[----:B------:R1:W-:Y:S01]  /*4d20*/  @!P5 STG.E.U8 desc[UR36][R4.64+0x60], R13 ;  /* 0x0000600d0400d986 */ /* 0x0003e2000c101124 */
[----:B------:R-:W-:Y:S05]  /*4d30*/  @P4 BRA `(.L_x_130) ;  /* 0x00000000000c4947 */ /* 0x000fea0003800000 */
[----:B--2---:R-:W1:Y:S02]  /*4d40*/  LDG.E.U8 R113, desc[UR36][R8.64+0x61] ;  /* 0x0000612408717981 */ /* 0x004e64000c1e1100 */
[----:B-1----:R-:W-:-:S05]  /*4d50*/  PRMT R13, R113, 0x8880, RZ ;  /* 0x00008880710d7816 */ /* 0x002fca00000000ff */
[----:B------:R-:W-:-:S07]  /*4d60*/  IMAD R22, R13, R112, RZ ;  /* 0x000000700d167224 */ /* 0x000fce00078e02ff */
.L_x_130:
[----:B------:R-:W-:Y:S05]  /*4d70*/  BSYNC B1 ;  /* 0x0000000000017941 */ /* 0x000fea0003800000 */
.L_x_129:
        /* <DEDUP_REMOVED lines=13> */
.L_x_132:
[----:B------:R-:W-:Y:S05]  /*4e50*/  BSYNC B1 ;  /* 0x0000000000017941 */ /* 0x000fea0003800000 */
.L_x_131:
[----:B-1----:R-:W-:Y:S01]  /*4e60*/  @!P1 IMAD R13, R58, R23, R22 ;  /* 0x000000173a0d9224 */ /* 0x002fe200078e0216 */
[----:B------:R-:W-:Y:S04]  /*4e70*/  BSSY B1, `(.L_x_133) ;  /* 0x0000006000017945 */ /* 0x000fe80003800000 */
[----:B------:R1:W-:Y:S01]  /*4e80*/  @!P1 STG.E.U8 desc[UR36][R6.64+0x60], R13 ;  /* 0x0000600d06009986 */ /* 0x0003e2000c101124 */
[----:B------:R-:W-:Y:S05]  /*4e90*/  @P0 BRA `(.L_x_134) ;  /* 0x00000000000c0947 */ /* 0x000fea0003800000 */
[----:B--2---:R-:W1:Y:S02]  /*4ea0*/  LDG.E.U8 R113, desc[UR36][R10.64+0x61] ;  /* 0x000061240a717981 */ /* 0x004e64000c1e1100 */
[----:B-1----:R-:W-:-:S05]  /*4eb0*/  PRMT R13, R113, 0x8880, RZ ;  /* 0x00008880710d7816 */ /* 0x002fca00000000ff */
[----:B------:R-:W-:-:S07]  /*4ec0*/  IMAD R22, R13, R112, RZ ;  /* 0x000000700d167224 */ /* 0x000fce00078e02ff */
.L_x_134:
[----:B------:R-:W-:Y:S05]  /*4ed0*/  BSYNC B1 ;  /* 0x0000000000017941 */ /* 0x000fea0003800000 */
.L_x_133:
[----:B------:R-:W-:Y:S01]  /*4ee0*/  @!P0 IMAD R59, R59, R23, R22 ;  /* 0x000000173b3b8224 */ /* 0x000fe200078e0216 */
[----:B------:R-:W-:Y:S04]  /*4ef0*/  BSSY B1, `(.L_x_135) ;  /* 0x0000006000017945 */ /* 0x000fe80003800000 */
[----:B------:R0:W-:Y:S01]  /*4f00*/  @!P0 STG.E.U8 desc[UR36][R6.64+0x61], R59 ;  /* 0x0000613b06008986 */ /* 0x0001e2000c101124 */
[----:B------:R-:W-:Y:S05]  /*4f10*/  @P5 BRA `(.L_x_136) ;  /* 0x00000000000c5947 */ /* 0x000fea0003800000 */
[----:B--2---:R-:W1:Y:S02]  /*4f20*/  LDG.E.U8 R113, desc[UR36][R8.64+0x68] ;  /* 0x0000682408717981 */ /* 0x004e64000c1e1100 */
[----:B-1----:R-:W-:-:S05]  /*4f30*/  PRMT R13, R113, 0x8880, RZ ;  /* 0x00008880710d7816 */ /* 0x002fca00000000ff */
[----:B------:R-:W-:-:S07]  /*4f40*/  IMAD R22, R13, R112, RZ ;  /* 0x000000700d167224 */ /* 0x000fce00078e02ff */
.L_x_136:
[----:B------:R-:W-:Y:S05]  /*4f50*/  BSYNC B1 ;  /* 0x0000000000017941 */ /* 0x000fea0003800000 */
.L_x_135:
[----:B-1----:R-:W-:Y:S01]  /*4f60*/  @!P5 IMAD R13, R60, R23, R22 ;  /* 0x000000173c0dd224 */ /* 0x002fe200078e0216 */
[----:B------:R-:W-:Y:S04]  /*4f70*/  BSSY B1, `(.L_x_137) ;  /* 0x0000006000017945 */ /* 0x000fe80003800000 */
[----:B------:R1:W-:Y:S01]  /*4f80*/  @!P5 STG.E.U8 desc[UR36][R4.64+0x68], R13 ;  /* 0x0000680d0400d986 */ /* 0x0003e2000c101124 */
[----:B------:R-:W-:Y:S05]  /*4f90*/  @P4 BRA `(.L_x_138) ;  /* 0x00000000000c4947 */ /* 0x000fea0003800000 */
[----:B--2---:R-:W1:Y:S02]  /*4fa0*/  LDG.E.U8 R113, desc[UR36][R8.64+0x69] ;  /* 0x0000692408717981 */ /* 0x004e64000c1e1100 */
[----:B-1----:R-:W-:-:S05]  /*4fb0*/  PRMT R13, R113, 0x8880, RZ ;  /* 0x00008880710d7816 */ /* 0x002fca00000000ff */
[----:B------:R-:W-:-:S07]  /*4fc0*/  IMAD R22, R13, R112, RZ ;  /* 0x000000700d167224 */ /* 0x000fce00078e02ff */
.L_x_138:
[----:B------:R-:W-:Y:S05]  /*4fd0*/  BSYNC B1 ;  /* 0x0000000000017941 */ /* 0x000fea0003800000 */
.L_x_137:
        /* <DEDUP_REMOVED lines=13> */
.L_x_140:
[----:B------:R-:W-:Y:S05]  /*50b0*/  BSYNC B1 ;  /* 0x0000000000017941 */ /* 0x000fea0003800000 */
.L_x_139:
[----:B-1----:R-:W-:Y:S01]  /*50c0*/  @!P3 IMAD R13, R62, R23, R22 ;  /* 0x000000173e0db224 */ /* 0x002fe200078e0216 */
[----:B------:R-:W-:Y:S04]  /*50d0*/  BSSY B1, `(.L_x_141) ;  /* 0x0000006000017945 */ /* 0x000fe80003800000 */
[----:B------:R1:W-:Y:S01]  /*50e0*/  @!P3 STG.E.U8 desc[UR36][R6.64+0x68], R13 ;  /* 0x0000680d0600b986 */ /* 0x0003e2000c101124 */
[----:B------:R-:W-:Y:S05]  /*50f0*/  @P2 BRA `(.L_x_142) ;  /* 0x00000000000c2947 */ /* 0x000fea0003800000 */
[----:B--2---:R-:W1:Y:S02]  /*5100*/  LDG.E.U8 R113, desc[UR36][R10.64+0x69] ;  /* 0x000069240a717981 */ /* 0x004e64000c1e1100 */
[----:B-1----:R-:W-:-:S05]  /*5110*/  PRMT R13, R113, 0x8880, RZ ;  /* 0x00008880710d7816 */ /* 0x002fca00000000ff */
[----:B------:R-:W-:-:S07]  /*5120*/  IMAD R22, R13, R112, RZ ;  /* 0x000000700d167224 */ /* 0x000fce00078e02ff */
.L_x_142:
[----:B------:R-:W-:Y:S05]  /*5130*/  BSYNC B1 ;  /* 0x0000000000017941 */ /* 0x000fea0003800000 */
.L_x_141:
[----:B------:R-:W-:Y:S01]  /*5140*/  @!P2 IMAD R63, R63, R23, R22 ;  /* 0x000000173f3fa224 */ /* 0x000fe200078e0216 */
[----:B------:R-:W-:Y:S04]  /*5150*/  BSSY B1, `(.L_x_143) ;  /* 0x0000006000017945 */ /* 0x000fe80003800000 */
[----:B------:R0:W-:Y:S01]  /*5160*/  @!P2 STG.E.U8 desc[UR36][R6.64+0x69], R63 ;  /* 0x0000693f0600a986 */ /* 0x0001e2000c101124 */
[----:B------:R-:W-:Y:S05]  /*5170*/  @P5 BRA `(.L_x_144) ;  /* 0x00000000000c5947 */ /* 0x000fea0003800000 */
[----:B--2---:R-:W1:Y:S02]  /*5180*/  LDG.E.U8 R113, desc[UR36][R8.64+0x70] ;  /* 0x0000702408717981 */ /* 0x004e64000c1e1100 */
[----:B-1----:R-:W-:-:S05]  /*5190*/  PRMT R13, R113, 0x8880, RZ ;  /* 0x00008880710d7816 */ /* 0x002fca00000000ff */
[----:B------:R-:W-:-:S07]  /*51a0*/  IMAD R22, R13, R112, RZ ;  /* 0x000000700d167224 */ /* 0x000fce00078e02ff */
.L_x_144:
[----:B------:R-:W-:Y:S05]  /*51b0*/  BSYNC B1 ;  /* 0x0000000000017941 */ /* 0x000fea0003800000 */
.L_x_143:
[----:B-1----:R-:W-:Y:S01]  /*51c0*/  @!P5 IMAD R13, R48, R23, R22 ;  /* 0x00000017300dd224 */ /* 0x002fe200078e0216 */
[----:B------:R-:W-:Y:S04]  /*51d0*/  BSSY B1, `(.L_x_145) ;  /* 0x0000006000017945 */ /* 0x000fe80003800000 */
[----:B------:R1:W-:Y:S01]  /*51e0*/  @!P5 STG.E.U8 desc[UR36][R4.64+0x70], R13 ;  /* 0x0000700d0400d986 */ /* 0x0003e2000c101124 */
[----:B------:R-:W-:Y:S05]  /*51f0*/  @P4 BRA `(.L_x_146) ;  /* 0x00000000000c4947 */ /* 0x000fea0003800000 */
[----:B--2---:R-:W1:Y:S02]  /*5200*/  LDG.E.U8 R113, desc[UR36][R8.64+0x71] ;  /* 0x0000712408717981 */ /* 0x004e64000c1e1100 */
[----:B-1----:R-:W-:-:S05]  /*5210*/  PRMT R13, R113, 0x8880, RZ ;  /* 0x00008880710d7816 */ /* 0x002fca00000000ff */
[----:B------:R-:W-:-:S07]  /*5220*/  IMAD R22, R13, R112, RZ ;  /* 0x000000700d167224 */ /* 0x000fce00078e02ff */
.L_x_146:
[----:B------:R-:W-:Y:S05]  /*5230*/  BSYNC B1 ;  /* 0x0000000000017941 */ /* 0x000fea0003800000 */
.L_x_145:
        /* <DEDUP_REMOVED lines=13> */
.L_x_148:
[----:B------:R-:W-:Y:S05]  /*5310*/  BSYNC B1 ;  /* 0x0000000000017941 */ /* 0x000fea0003800000 */
.L_x_147:
[----:B-1----:R-:W-:Y:S01]  /*5320*/  @!P1 IMAD R13, R50, R23, R22 ;  /* 0x00000017320d9224 */ /* 0x002fe200078e0216 */
[----:B------:R-:W-:Y:S04]  /*5330*/  BSSY B1, `(.L_x_149) ;  /* 0x0000006000017945 */ /* 0x000fe80003800000 */
[----:B------:R1:W-:Y:S01]  /*5340*/  @!P1 STG.E.U8 desc[UR36][R6.64+0x70], R13 ;  /* 0x0000700d06009986 */ /* 0x0003e2000c101124 */
[----:B------:R-:W-:Y:S05]  /*5350*/  @P0 BRA `(.L_x_150) ;  /* 0x00000000000c0947 */ /* 0x000fea0003800000 */
[----:B--2---:R-:W1:Y:S02]  /*5360*/  LDG.E.U8 R113, desc[UR36][R10.64+0x71] ;  /* 0x000071240a717981 */ /* 0x004e64000c1e1100 */
[----:B-1----:R-:W-:-:S05]  /*5370*/  PRMT R13, R113, 0x8880, RZ ;  /* 0x00008880710d7816 */ /* 0x002fca00000000ff */
[----:B------:R-:W-:-:S07]  /*5380*/  IMAD R22, R13, R112, RZ ;  /* 0x000000700d167224 */ /* 0x000fce00078e02ff */
.L_x_150:
[----:B------:R-:W-:Y:S05]  /*5390*/  BSYNC B1 ;  /* 0x0000000000017941 */ /* 0x000fea0003800000 */
.L_x_149:
[----:B------:R-:W-:Y:S01]  /*53a0*/  @!P0 IMAD R51, R51, R23, R22 ;  /* 0x0000001733338224 */ /* 0x000fe200078e0216 */
[----:B------:R-:W-:Y:S04]  /*53b0*/  BSSY B1, `(.L_x_151) ;  /* 0x0000006000017945 */ /* 0x000fe80003800000 */
[----:B------:R0:W-:Y:S01]  /*53c0*/  @!P0 STG.E.U8 desc[UR36][R6.64+0x71], R51 ;  /* 0x0000713306008986 */ /* 0x0001e2000c101124 */
[----:B------:R-:W-:Y:S05]  /*53d0*/  @P5 BRA `(.L_x_152) ;  /* 0x00000000000c5947 */ /* 0x000fea0003800000 */
[----:B--2---:R-:W1:Y:S02]  /*53e0*/  LDG.E.U8 R113, desc[UR36][R8.64+0x78] ;  /* 0x0000782408717981 */ /* 0x004e64000c1e1100 */
[----:B-1----:R-:W-:-:S05]  /*53f0*/  PRMT R13, R113, 0x8880, RZ ;  /* 0x00008880710d7816 */ /* 0x002fca00000000ff */
[----:B------:R-:W-:-:S07]  /*5400*/  IMAD R22, R13, R112, RZ ;  /* 0x000000700d167224 */ /* 0x000fce00078e02ff */
.L_x_152:
[----:B------:R-:W-:Y:S05]  /*5410*/  BSYNC B1 ;  /* 0x0000000000017941 */ /* 0x000fea0003800000 */
.L_x_151:
[----:B-1----:R-:W-:Y:S01]  /*5420*/  @!P5 IMAD R13, R52, R23, R22 ;  /* 0x00000017340dd224 */ /* 0x002fe200078e0216 */
[----:B------:R-:W-:Y:S04]  /*5430*/  BSSY B1, `(.L_x_153) ;  /* 0x0000006000017945 */ /* 0x000fe80003800000 */
[----:B------:R1:W-:Y:S01]  /*5440*/  @!P5 STG.E.U8 desc[UR36][R4.64+0x78], R13 ;  /* 0x0000780d0400d986 */ /* 0x0003e2000c101124 */
[----:B------:R-:W-:Y:S05]  /*5450*/  @P4 BRA `(.L_x_154) ;  /* 0x00000000000c4947 */ /* 0x000fea0003800000 */
[----:B--2---:R-:W1:Y:S02]  /*5460*/  LDG.E.U8 R113, desc[UR36][R8.64+0x79] ;  /* 0x0000792408717981 */ /* 0x004e64000c1e1100 */
[----:B-1----:R-:W-:-:S05]  /*5470*/  PRMT R13, R113, 0x8880, RZ ;  /* 0x00008880710d7816 */ /* 0x002fca00000000ff */
[----:B------:R-:W-:-:S07]  /*5480*/  IMAD R22, R13, R112, RZ ;  /* 0x000000700d167224 */ /* 0x000fce00078e02ff */
.L_x_154:
[----:B------:R-:W-:Y:S05]  /*5490*/  BSYNC B1 ;  /* 0x0000000000017941 */ /* 0x000fea0003800000 */
.L_x_153:
        /* <DEDUP_REMOVED lines=13> */
.L_x_156:
[----:B------:R-:W-:Y:S05]  /*5570*/  BSYNC B1 ;  /* 0x0000000000017941 */ /* 0x000fea0003800000 */
.L_x_155:
[----:B-1----:R-:W-:Y:S01]  /*5580*/  @!P3 IMAD R13, R54, R23, R22 ;  /* 0x00000017360db224 */ /* 0x002fe200078e0216 */
[----:B------:R-:W-:Y:S04]  /*5590*/  BSSY B1, `(.L_x_157) ;  /* 0x0000006000017945 */ /* 0x000fe80003800000 */
[----:B------:R1:W-:Y:S01]  /*55a0*/  @!P3 STG.E.U8 desc[UR36][R6.64+0x78], R13 ;  /* 0x0000780d0600b986 */ /* 0x0003e2000c101124 */
[----:B------:R-:W-:Y:S05]  /*55b0*/  @P2 BRA `(.L_x_158) ;  /* 0x00000000000c2947 */ /* 0x000fea0003800000 */
[----:B--2---:R-:W1:Y:S02]  /*55c0*/  LDG.E.U8 R113, desc[UR36][R10.64+0x79] ;  /* 0x000079240a717981 */ /* 0x004e64000c1e1100 */
[----:B-1----:R-:W-:-:S05]  /*55d0*/  PRMT R13, R113, 0x8880, RZ ;  /* 0x00008880710d7816 */ /* 0x002fca00000000ff */
[----:B------:R-:W-:-:S07]  /*55e0*/  IMAD R22, R13, R112, RZ ;  /* 0x000000700d167224 */ /* 0x000fce00078e02ff */
.L_x_158:
[----:B------:R-:W-:Y:S05]  /*55f0*/  BSYNC B1 ;  /* 0x0000000000017941 */ /* 0x000fea0003800000 */
.L_x_157:
[----:B------:R-:W-:Y:S01]  /*5600*/  @!P2 IMAD R55, R55, R23, R22 ;  /* 0x000000173737a224 */ /* 0x000fe200078e0216 */
[----:B------:R-:W-:Y:S04]  /*5610*/  BSSY B1, `(.L_x_159) ;  /* 0x0000006000017945 */ /* 0x000fe80003800000 */
[----:B------:R0:W-:Y:S01]  /*5620*/  @!P2 STG.E.U8 desc[UR36][R6.64+0x79], R55 ;  /* 0x000079370600a986 */ /* 0x0001e2000c101124 */
[----:B------:R-:W-:Y:S05]  /*5630*/  @P5 BRA `(.L_x_160) ;  /* 0x00000000000c5947 */ /* 0x000fea0003800000 */
[----:B--2---:R-:W1:Y:S02]  /*5640*/  LDG.E.U8 R113, desc[UR36][R8.64+0x80] ;  /* 0x0000802408717981 */ /* 0x004e64000c1e1100 */
[----:B-1----:R-:W-:-:S05]  /*5650*/  PRMT R13, R113, 0x8880, RZ ;  /* 0x00008880710d7816 */ /* 0x002fca00000000ff */
[----:B------:R-:W-:-:S07]  /*5660*/  IMAD R22, R13, R112, RZ ;  /* 0x000000700d167224 */ /* 0x000fce00078e02ff */
.L_x_160:
[----:B------:R-:W-:Y:S05]  /*5670*/  BSYNC B1 ;  /* 0x0000000000017941 */ /* 0x000fea0003800000 */
.L_x_159:
[----:B-1----:R-:W-:Y:S01]  /*5680*/  @!P5 IMAD R13, R40, R23, R22 ;  /* 0x00000017280dd224 */ /* 0x002fe200078e0216 */
[----:B------:R-:W-:Y:S04]  /*5690*/  BSSY B1, `(.L_x_161) ;  /* 0x0000006000017945 */ /* 0x000fe80003800000 */
[----:B------:R1:W-:Y:S01]  /*56a0*/  @!P5 STG.E.U8 desc[UR36][R4.64+0x80], R13 ;  /* 0x0000800d0400d986 */ /* 0x0003e2000c101124 */
[----:B------:R-:W-:Y:S05]  /*56b0*/  @P4 BRA `(.L_x_162) ;  /* 0x00000000000c4947 */ /* 0x000fea0003800000 */
[----:B--2---:R-:W1:Y:S02]  /*56c0*/  LDG.E.U8 R113, desc[UR36][R8.64+0x81] ;  /* 0x0000812408717981 */ /* 0x004e64000c1e1100 */
[----:B-1----:R-:W-:-:S05]  /*56d0*/  PRMT R13, R113, 0x8880, RZ ;  /* 0x00008880710d7816 */ /* 0x002fca00000000ff */
[----:B------:R-:W-:-:S07]  /*56e0*/  IMAD R22, R13, R112, RZ ;  /* 0x000000700d167224 */ /* 0x000fce00078e02ff */
.L_x_162:
[----:B------:R-:W-:Y:S05]  /*56f0*/  BSYNC B1 ;  /* 0x0000000000017941 */ /* 0x000fea0003800000 */
.L_x_161:
        /* <DEDUP_REMOVED lines=13> */
.L_x_164:
[----:B------:R-:W-:Y:S05]  /*57d0*/  BSYNC B1 ;  /* 0x0000000000017941 */ /* 0x000fea0003800000 */
.L_x_163:
[----:B-1----:R-:W-:Y:S01]  /*57e0*/  @!P1 IMAD R13, R42, R23, R22 ;  /* 0x000000172a0d9224 */ /* 0x002fe200078e0216 */
[----:B------:R-:W-:Y:S04]  /*57f0*/  BSSY B1, `(.L_x_165) ;  /* 0x0000006000017945 */ /* 0x000fe80003800000 */
[----:B------:R1:W-:Y:S01]  /*5800*/  @!P1 STG.E.U8 desc[UR36][R6.64+0x80], R13 ;  /* 0x0000800d06009986 */ /* 0x0003e2000c101124 */
[----:B------:R-:W-:Y:S05]  /*5810*/  @P0 BRA `(.L_x_166) ;  /* 0x00000000000c0947 */ /* 0x000fea0003800000 */
[----:B--2---:R-:W1:Y:S02]  /*5820*/  LDG.E.U8 R113, desc[UR36][R10.64+0x81] ;  /* 0x000081240a717981 */ /* 0x004e64000c1e1100 */
[----:B-1----:R-:W-:-:S05]  /*5830*/  PRMT R13, R113, 0x8880, RZ ;  /* 0x00008880710d7816 */ /* 0x002fca00000000ff */
[----:B------:R-:W-:-:S07]  /*5840*/  IMAD R22, R13, R112, RZ ;  /* 0x000000700d167224 */ /* 0x000fce00078e02ff */
.L_x_166:
[----:B------:R-:W-:Y:S05]  /*5850*/  BSYNC B1 ;  /* 0x0000000000017941 */ /* 0x000fea0003800000 */
.L_x_165:
[----:B------:R-:W-:Y:S01]  /*5860*/  @!P0 IMAD R43, R43, R23, R22 ;  /* 0x000000172b2b8224 */ /* 0x000fe200078e0216 */
[----:B------:R-:W-:Y:S04]  /*5870*/  BSSY B1, `(.L_x_167) ;  /* 0x0000006000017945 */ /* 0x000fe80003800000 */
[----:B------:R0:W-:Y:S01]  /*5880*/  @!P0 STG.E.U8 desc[UR36][R6.64+0x81], R43 ;  /* 0x0000812b06008986 */ /* 0x0001e2000c101124 */
[----:B------:R-:W-:Y:S05]  /*5890*/  @P5 BRA `(.L_x_168) ;  /* 0x00000000000c5947 */ /* 0x000fea0003800000 */
[----:B--2---:R-:W1:Y:S02]  /*58a0*/  LDG.E.U8 R113, desc[UR36][R8.64+0x88] ;  /* 0x0000882408717981 */ /* 0x004e64000c1e1100 */
[----:B-1----:R-:W-:-:S05]  /*58b0*/  PRMT R13, R113, 0x8880, RZ ;  /* 0x00008880710d7816 */ /* 0x002fca00000000ff */
[----:B------:R-:W-:-:S07]  /*58c0*/  IMAD R22, R13, R112, RZ ;  /* 0x000000700d167224 */ /* 0x000fce00078e02ff */
.L_x_168:
[----:B------:R-:W-:Y:S05]  /*58d0*/  BSYNC B1 ;  /* 0x0000000000017941 */ /* 0x000fea0003800000 */
.L_x_167:
[----:B-1----:R-:W-:Y:S01]  /*58e0*/  @!P5 IMAD R13, R44, R23, R22 ;  /* 0x000000172c0dd224 */ /* 0x002fe200078e0216 */
[----:B------:R-:W-:Y:S04]  /*58f0*/  BSSY B1, `(.L_x_169) ;  /* 0x0000006000017945 */ /* 0x000fe80003800000 */
[----:B------:R1:W-:Y:S01]  /*5900*/  @!P5 STG.E.U8 desc[UR36][R4.64+0x88], R13 ;  /* 0x0000880d0400d986 */ /* 0x0003e2000c101124 */
[----:B------:R-:W-:Y:S05]  /*5910*/  @P4 BRA `(.L_x_170) ;  /* 0x00000000000c4947 */ /* 0x000fea0003800000 */
[----:B--2---:R-:W1:Y:S02]  /*5920*/  LDG.E.U8 R113, desc[UR36][R8.64+0x89] ;  /* 0x0000892408717981 */ /* 0x004e64000c1e1100 */
[----:B-1----:R-:W-:-:S05]  /*5930*/  PRMT R13, R113, 0x8880, RZ ;  /* 0x00008880710d7816 */ /* 0x002fca00000000ff */
[----:B------:R-:W-:-:S07]  /*5940*/  IMAD R22, R13, R112, RZ ;  /* 0x000000700d167224 */ /* 0x000fce00078e02ff */
.L_x_170:
[----:B------:R-:W-:Y:S05]  /*5950*/  BSYNC B1 ;  /* 0x0000000000017941 */ /* 0x000fea0003800000 */
.L_x_169:
        /* <DEDUP_REMOVED lines=13> */
.L_x_172:
[----:B------:R-:W-:Y:S05]  /*5a30*/  BSYNC B1 ;  /* 0x0000000000017941 */ /* 0x000fea0003800000 */
.L_x_171:
[----:B-1----:R-:W-:Y:S01]  /*5a40*/  @!P3 IMAD R13, R46, R23, R22 ;  /* 0x000000172e0db224 */ /* 0x002fe200078e0216 */
[----:B------:R-:W-:Y:S04]  /*5a50*/  BSSY B1, `(.L_x_173) ;  /* 0x0000006000017945 */ /* 0x000fe80003800000 */
[----:B------:R1:W-:Y:S01]  /*5a60*/  @!P3 STG.E.U8 desc[UR36][R6.64+0x88], R13 ;  /* 0x0000880d0600b986 */ /* 0x0003e2000c101124 */
[----:B------:R-:W-:Y:S05]  /*5a70*/  @P2 BRA `(.L_x_174) ;  /* 0x00000000000c2947 */ /* 0x000fea0003800000 */
[----:B--2---:R-:W1:Y:S02]  /*5a80*/  LDG.E.U8 R113, desc[UR36][R10.64+0x89] ;  /* 0x000089240a717981 */ /* 0x004e64000c1e1100 */
[----:B-1----:R-:W-:-:S05]  /*5a90*/  PRMT R13, R113, 0x8880, RZ ;  /* 0x00008880710d7816 */ /* 0x002fca00000000ff */
[----:B------:R-:W-:-:S07]  /*5aa0*/  IMAD R22, R13, R112, RZ ;  /* 0x000000700d167224 */ /* 0x000fce00078e02ff */
.L_x_174:
[----:B------:R-:W-:Y:S05]  /*5ab0*/  BSYNC B1 ;  /* 0x0000000000017941 */ /* 0x000fea0003800000 */
.L_x_173:
[----:B------:R-:W-:Y:S01]  /*5ac0*/  @!P2 IMAD R47, R47, R23, R22 ;  /* 0x000000172f2fa224 */ /* 0x000fe200078e0216 */
[----:B------:R-:W-:Y:S04]  /*5ad0*/  BSSY B1, `(.L_x_175) ;  /* 0x0000006000017945 */ /* 0x000fe80003800000 */
[----:B------:R0:W-:Y:S01]  /*5ae0*/  @!P2 STG.E.U8 desc[UR36][R6.64+0x89], R47 ;  /* 0x0000892f0600a986 */ /* 0x0001e2000c101124 */
[----:B------:R-:W-:Y:S05]  /*5af0*/  @P5 BRA `(.L_x_176) ;  /* 0x00000000000c5947 */ /* 0x000fea0003800000 */
[----:B--2---:R-:W1:Y:S02]  /*5b00*/  LDG.E.U8 R113, desc[UR36][R8.64+0x90] ;  /* 0x0000902408717981 */ /* 0x004e64000c1e1100 */
[----:B-1----:R-:W-:-:S05]  /*5b10*/  PRMT R13, R113, 0x8880, RZ ;  /* 0x00008880710d7816 */ /* 0x002fca00000000ff */
[----:B------:R-:W-:-:S07]  /*5b20*/  IMAD R22, R13, R112, RZ ;  /* 0x000000700d167224 */ /* 0x000fce00078e02ff */
.L_x_176:
[----:B------:R-:W-:Y:S05]  /*5b30*/  BSYNC B1 ;  /* 0x0000000000017941 */ /* 0x000fea0003800000 */
.L_x_175:
[----:B-1----:R-:W-:Y:S01]  /*5b40*/  @!P5 IMAD R13, R32, R23, R22 ;  /* 0x00000017200dd224 */ /* 0x002fe200078e0216 */
[----:B------:R-:W-:Y:S04]  /*5b50*/  BSSY B1, `(.L_x_177) ;  /* 0x0000006000017945 */ /* 0x000fe80003800000 */
[----:B------:R1:W-:Y:S01]  /*5b60*/  @!P5 STG.E.U8 desc[UR36][R4.64+0x90], R13 ;  /* 0x0000900d0400d986 */ /* 0x0003e2000c101124 */
[----:B------:R-:W-:Y:S05]  /*5b70*/  @P4 BRA `(.L_x_178) ;  /* 0x00000000000c4947 */ /* 0x000fea0003800000 */
[----:B--2---:R-:W1:Y:S02]  /*5b80*/  LDG.E.U8 R113, desc[UR36][R8.64+0x91] ;  /* 0x0000912408717981 */ /* 0x004e64000c1e1100 */
[----:B-1----:R-:W-:-:S05]  /*5b90*/  PRMT R13, R113, 0x8880, RZ ;  /* 0x00008880710d7816 */ /* 0x002fca00000000ff */
[----:B------:R-:W-:-:S07]  /*5ba0*/  IMAD R22, R13, R112, RZ ;  /* 0x000000700d167224 */ /* 0x000fce00078e02ff */
.L_x_178:
[----:B------:R-:W-:Y:S05]  /*5bb0*/  BSYNC B1 ;  /* 0x0000000000017941 */ /* 0x000fea0003800000 */
.L_x_177:
        /* <DEDUP_REMOVED lines=13> */
.L_x_180:
[----:B------:R-:W-:Y:S05]  /*5c90*/  BSYNC B1 ;  /* 0x0000000000017941 */ /* 0x000fea0003800000 */
.L_x_179:
[----:B-1----:R-:W-:Y:S01]  /*5ca0*/  @!P1 IMAD R13, R34, R23, R22 ;  /* 0x00000017220d9224 */ /* 0x002fe200078e0216 */
[----:B------:R-:W-:Y:S04]  /*5cb0*/  BSSY B1, `(.L_x_181) ;  /* 0x0000006000017945 */ /* 0x000fe80003800000 */
[----:B------:R1:W-:Y:S01]  /*5cc0*/  @!P1 STG.E.U8 desc[UR36][R6.64+0x90], R13 ;  /* 0x0000900d06009986 */ /* 0x0003e2000c101124 */
[----:B------:R-:W-:Y:S05]  /*5cd0*/  @P0 BRA `(.L_x_182) ;  /* 0x00000000000c0947 */ /* 0x000fea0003800000 */
[----:B--2---:R-:W1:Y:S02]  /*5ce0*/  LDG.E.U8 R113, desc[UR36][R10.64+0x91] ;  /* 0x000091240a717981 */ /* 0x004e64000c1e1100 */
[----:B-1----:R-:W-:-:S05]  /*5cf0*/  PRMT R13, R113, 0x8880, RZ ;  /* 0x00008880710d7816 */ /* 0x002fca00000000ff */
[----:B------:R-:W-:-:S07]  /*5d00*/  IMAD R22, R13, R112, RZ ;  /* 0x000000700d167224 */ /* 0x000fce00078e02ff */
.L_x_182:
[----:B------:R-:W-:Y:S05]  /*5d10*/  BSYNC B1 ;  /* 0x0000000000017941 */ /* 0x000fea0003800000 */
.L_x_181:
[----:B------:R-:W-:Y:S01]  /*5d20*/  @!P0 IMAD R35, R35, R23, R22 ;  /* 0x0000001723238224 */ /* 0x000fe200078e0216 */
[----:B------:R-:W-:Y:S04]  /*5d30*/  BSSY B1, `(.L_x_183) ;  /* 0x0000006000017945 */ /* 0x000fe80003800000 */
[----:B------:R0:W-:Y:S01]  /*5d40*/  @!P0 STG.E.U8 desc[UR36][R6.64+0x91], R35 ;  /* 0x0000912306008986 */ /* 0x0001e2000c101124 */
[----:B------:R-:W-:Y:S05]  /*5d50*/  @P5 BRA `(.L_x_184) ;  /* 0x00000000000c5947 */ /* 0x000fea0003800000 */
[----:B--2---:R-:W1:Y:S02]  /*5d60*/  LDG.E.U8 R113, desc[UR36][R8.64+0x98] ;  /* 0x0000982408717981 */ /* 0x004e64000c1e1100 */
[----:B-1----:R-:W-:-:S05]  /*5d70*/  PRMT R13, R113, 0x8880, RZ ;  /* 0x00008880710d7816 */ /* 0x002fca00000000ff */
[----:B------:R-:W-:-:S07]  /*5d80*/  IMAD R22, R13, R112, RZ ;  /* 0x000000700d167224 */ /* 0x000fce00078e02ff */
.L_x_184:
[----:B------:R-:W-:Y:S05]  /*5d90*/  BSYNC B1 ;  /* 0x0000000000017941 */ /* 0x000fea0003800000 */
.L_x_183:
[----:B-1----:R-:W-:Y:S01]  /*5da0*/  @!P5 IMAD R13, R36, R23, R22 ;  /* 0x00000017240dd224 */ /* 0x002fe200078e0216 */
[----:B------:R-:W-:Y:S04]  /*5db0*/  BSSY B1, `(.L_x_185) ;  /* 0x0000006000017945 */ /* 0x000fe80003800000 */
[----:B------:R1:W-:Y:S01]  /*5dc0*/  @!P5 STG.E.U8 desc[UR36][R4.64+0x98], R13 ;  /* 0x0000980d0400d986 */ /* 0x0003e2000c101124 */
[----:B------:R-:W-:Y:S05]  /*5dd0*/  @P4 BRA `(.L_x_186) ;  /* 0x00000000000c4947 */ /* 0x000fea0003800000 */
[----:B--2---:R-:W1:Y:S02]  /*5de0*/  LDG.E.U8 R113, desc[UR36][R8.64+0x99] ;  /* 0x0000992408717981 */ /* 0x004e64000c1e1100 */
[----:B-1----:R-:W-:-:S05]  /*5df0*/  PRMT R13, R113, 0x8880, RZ ;  /* 0x00008880710d7816 */ /* 0x002fca00000000ff */
[----:B------:R-:W-:-:S07]  /*5e00*/  IMAD R22, R13, R112, RZ ;  /* 0x000000700d167224 */ /* 0x000fce00078e02ff */
.L_x_186:
[----:B------:R-:W-:Y:S05]  /*5e10*/  BSYNC B1 ;  /* 0x0000000000017941 */ /* 0x000fea0003800000 */
.L_x_185:
        /* <DEDUP_REMOVED lines=13> */
.L_x_188:
[----:B------:R-:W-:Y:S05]  /*5ef0*/  BSYNC B1 ;  /* 0x0000000000017941 */ /* 0x000fea0003800000 */
.L_x_187:
[----:B-1----:R-:W-:Y:S01]  /*5f00*/  @!P3 IMAD R13, R38, R23, R22 ;  /* 0x00000017260db224 */ /* 0x002fe200078e0216 */
[----:B------:R-:W-:Y:S04]  /*5f10*/  BSSY B1, `(.L_x_189) ;  /* 0x0000006000017945 */ /* 0x000fe80003800000 */
[----:B------:R1:W-:Y:S01]  /*5f20*/  @!P3 STG.E.U8 desc[UR36][R6.64+0x98], R13 ;  /* 0x0000980d0600b986 */ /* 0x0003e2000c101124 */
[----:B------:R-:W-:Y:S05]  /*5f30*/  @P2 BRA `(.L_x_190) ;  /* 0x00000000000c2947 */ /* 0x000fea0003800000 */
[----:B--2---:R-:W1:Y:S02]  /*5f40*/  LDG.E.U8 R113, desc[UR36][R10.64+0x99] ;  /* 0x000099240a717981 */ /* 0x004e64000c1e1100 */
[----:B-1----:R-:W-:-:S05]  /*5f50*/  PRMT R13, R113, 0x8880, RZ ;  /* 0x00008880710d7816 */ /* 0x002fca00000000ff */
[----:B------:R-:W-:-:S07]  /*5f60*/  IMAD R22, R13, R112, RZ ;  /* 0x000000700d167224 */ /* 0x000fce00078e02ff */
.L_x_190:
[----:B------:R-:W-:Y:S05]  /*5f70*/  BSYNC B1 ;  /* 0x0000000000017941 */ /* 0x000fea0003800000 */
.L_x_189:
[----:B------:R-:W-:Y:S01]  /*5f80*/  @!P2 IMAD R39, R39, R23, R22 ;  /* 0x000000172727a224 */ /* 0x000fe200078e0216 */
[----:B------:R-:W-:Y:S04]  /*5f90*/  BSSY B1, `(.L_x_191) ;  /* 0x0000006000017945 */ /* 0x000fe80003800000 */
[----:B------:R0:W-:Y:S01]  /*5fa0*/  @!P2 STG.E.U8 desc[UR36][R6.64+0x99], R39 ;  /* 0x000099270600a986 */ /* 0x0001e2000c101124 */
[----:B------:R-:W-:Y:S05]  /*5fb0*/  @P5 BRA `(.L_x_192) ;  /* 0x00000000000c5947 */ /* 0x000fea0003800000 */
[----:B--2---:R-:W1:Y:S02]  /*5fc0*/  LDG.E.U8 R113, desc[UR36][R8.64+0xa0] ;  /* 0x0000a02408717981 */ /* 0x004e64000c1e1100 */
[----:B-1----:R-:W-:-:S05]  /*5fd0*/  PRMT R13, R113, 0x8880, RZ ;  /* 0x00008880710d7816 */ /* 0x002fca00000000ff */
[----:B------:R-:W-:-:S07]  /*5fe0*/  IMAD R22, R13, R112, RZ ;  /* 0x000000700d167224 */ /* 0x000fce00078e02ff */
.L_x_192:
[----:B------:R-:W-:Y:S05]  /*5ff0*/  BSYNC B1 ;  /* 0x0000000000017941 */ /* 0x000fea0003800000 */
.L_x_191:
[----:B-1----:R-:W-:Y:S01]  /*6000*/  @!P5 IMAD R13, R24, R23, R22 ;  /* 0x00000017180dd224 */ /* 0x002fe200078e0216 */
[----:B------:R-:W-:Y:S04]  /*6010*/  BSSY B1, `(.L_x_193) ;  /* 0x0000006000017945 */ /* 0x000fe80003800000 */
[----:B------:R1:W-:Y:S01]  /*6020*/  @!P5 STG.E.U8 desc[UR36][R4.64+0xa0], R13 ;  /* 0x0000a00d0400d986 */ /* 0x0003e2000c101124 */
[----:B------:R-:W-:Y:S05]  /*6030*/  @P4 BRA `(.L_x_194) ;  /* 0x00000000000c4947 */ /* 0x000fea0003800000 */
[----:B--2---:R-:W1:Y:S02]  /*6040*/  LDG.E.U8 R113, desc[UR36][R8.64+0xa1] ;  /* 0x0000a12408717981 */ /* 0x004e64000c1e1100 */
[----:B-1----:R-:W-:-:S05]  /*6050*/  PRMT R13, R113, 0x8880, RZ ;  /* 0x00008880710d7816 */ /* 0x002fca00000000ff */
[----:B------:R-:W-:-:S07]  /*6060*/  IMAD R22, R13, R112, RZ ;  /* 0x000000700d167224 */ /* 0x000fce00078e02ff */
.L_x_194:
[----:B------:R-:W-:Y:S05]  /*6070*/  BSYNC B1 ;  /* 0x0000000000017941 */ /* 0x000fea0003800000 */
.L_x_193:
        /* <DEDUP_REMOVED lines=9> */
[----:B------:R-:W-:Y:S01]  /*6110*/  ISETP.LT.OR P3, PT, R3, 0x9, !P3 ;  /* 0x000000090300780c */ /* 0x000fe20005f61670 */
[----:B------:R-:W-:-:S12]  /*6120*/  @P1 BRA `(.L_x_196) ;  /* 0x00000000000c1947 */ /* 0x000fd80003800000 */
[----:B--2---:R-:W1:Y:S02]  /*6130*/  LDG.E.U8 R113, desc[UR36][R10.64+0xa0] ;  /* 0x0000a0240a717981 */ /* 0x004e64000c1e1100 */
[----:B-1----:R-:W-:-:S05]  /*6140*/  PRMT R13, R113, 0x8880, RZ ;  /* 0x00008880710d7816 */ /* 0x002fca00000000ff */
[----:B------:R-:W-:-:S07]  /*6150*/  IMAD R22, R13, R112, RZ ;  /* 0x000000700d167224 */ /* 0x000fce00078e02ff */
.L_x_196:
[----:B------:R-:W-:Y:S05]  /*6160*/  BSYNC B1 ;  /* 0x0000000000017941 */ /* 0x000fea0003800000 */
.L_x_195:
[----:B-1----:R-:W-:Y:S01]  /*6170*/  @!P1 IMAD R13, R26, R23, R22 ;  /* 0x000000171a0d9224 */ /* 0x002fe200078e0216 */
[----:B------:R-:W-:Y:S04]  /*6180*/  BSSY B1, `(.L_x_197) ;  /* 0x0000006000017945 */ /* 0x000fe80003800000 */
[----:B------:R1:W-:Y:S01]  /*6190*/  @!P1 STG.E.U8 desc[UR36][R6.64+0xa0], R13 ;  /* 0x0000a00d06009986 */ /* 0x0003e2000c101124 */
[----:B------:R-:W-:Y:S05]  /*61a0*/  @P0 BRA `(.L_x_198) ;  /* 0x00000000000c0947 */ /* 0x000fea0003800000 */
[----:B--2---:R-:W1:Y:S02]  /*61b0*/  LDG.E.U8 R113, desc[UR36][R10.64+0xa1] ;  /* 0x0000a1240a717981 */ /* 0x004e64000c1e1100 */
[----:B-1----:R-:W-:-:S05]  /*61c0*/  PRMT R13, R113, 0x8880, RZ ;  /* 0x00008880710d7816 */ /* 0x002fca00000000ff */
[----:B------:R-:W-:-:S07]  /*61d0*/  IMAD R22, R13, R112, RZ ;  /* 0x000000700d167224 */ /* 0x000fce00078e02ff */
.L_x_198:
[----:B------:R-:W-:Y:S05]  /*61e0*/  BSYNC B1 ;  /* 0x0000000000017941 */ /* 0x000fea0003800000 */
.L_x_197:
[----:B------:R-:W-:Y:S01]  /*61f0*/  @!P0 IMAD R27, R27, R23, R22 ;  /* 0x000000171b1b8224 */ /* 0x000fe200078e0216 */
[----:B------:R-:W-:Y:S04]  /*6200*/  BSSY B1, `(.L_x_199) ;  /* 0x0000006000017945 */ /* 0x000fe80003800000 */
[----:B------:R0:W-:Y:S01]  /*6210*/  @!P0 STG.E.U8 desc[UR36][R6.64+0xa1], R27 ;  /* 0x0000a11b06008986 */ /* 0x0001e2000c101124 */
[----:B------:R-:W-:Y:S05]  /*6220*/  @P5 BRA `(.L_x_200) ;  /* 0x00000000000c5947 */ /* 0x000fea0003800000 */
[----:B--2---:R-:W1:Y:S02]  /*6230*/  LDG.E.U8 R113, desc[UR36][R8.64+0xa8] ;  /* 0x0000a82408717981 */ /* 0x004e64000c1e1100 */
[----:B-1----:R-:W-:-:S05]  /*6240*/  PRMT R13, R113, 0x8880, RZ ;  /* 0x00008880710d7816 */ /* 0x002fca00000000ff */
[----:B------:R-:W-:-:S07]  /*6250*/  IMAD R22, R13, R112, RZ ;  /* 0x000000700d167224 */ /* 0x000fce00078e02ff */
.L_x_200:
[----:B------:R-:W-:Y:S05]  /*6260*/  BSYNC B1 ;  /* 0x0000000000017941 */ /* 0x000fea0003800000 */
.L_x_199:
[----:B-1----:R-:W-:Y:S01]  /*6270*/  @!P5 IMAD R13, R28, R23, R22 ;  /* 0x000000171c0dd224 */ /* 0x002fe200078e0216 */
[----:B------:R-:W-:Y:S04]  /*6280*/  BSSY B1, `(.L_x_201) ;  /* 0x0000006000017945 */ /* 0x000fe80003800000 */
[----:B------:R1:W-:Y:S01]  /*6290*/  @!P5 STG.E.U8 desc[UR36][R4.64+0xa8], R13 ;  /* 0x0000a80d0400d986 */ /* 0x0003e2000c101124 */
[----:B------:R-:W-:Y:S05]  /*62a0*/  @P4 BRA `(.L_x_202) ;  /* 0x00000000000c4947 */ /* 0x000fea0003800000 */
[----:B--2---:R-:W1:Y:S02]  /*62b0*/  LDG.E.U8 R113, desc[UR36][R8.64+0xa9] ;  /* 0x0000a92408717981 */ /* 0x004e64000c1e1100 */
[----:B-1----:R-:W-:-:S05]  /*62c0*/  PRMT R13, R113, 0x8880, RZ ;  /* 0x00008880710d7816 */ /* 0x002fca00000000ff */
[----:B------:R-:W-:-:S07]  /*62d0*/  IMAD R22, R13, R112, RZ ;  /* 0x000000700d167224 */ /* 0x000fce00078e02ff */
.L_x_202:
[----:B------:R-:W-:Y:S05]  /*62e0*/  BSYNC B1 ;  /* 0x0000000000017941 */ /* 0x000fea0003800000 */
.L_x_201:
[----:B------:R-:W-:Y:S01]  /*62f0*/  @!P4 IMAD R29, R29, R23, R22 ;  /* 0x000000171d1dc224 */ /* 0x000fe200078e0216 */
[----:B------:R-:W-:Y:S04]  /*6300*/  BSSY B1, `(.L_x_203) ;  /* 0x0000006000017945 */ /* 0x000fe80003800000 */
[----:B------:R0:W-:Y:S01]  /*6310*/  @!P4 STG.E.U8 desc[UR36][R4.64+0xa9], R29 ;  /* 0x0000a91d0400c986 */ /* 0x0001e2000c101124 */
[----:B------:R-:W-:Y:S05]  /*6320*/  @P3 BRA `(.L_x_204) ;  /* 0x00000000000c3947 */ /* 0x000fea0003800000 */
[----:B--2---:R-:W0:Y:S02]  /*6330*/  LDG.E.U8 R113, desc[UR36][R10.64+0xa8] ;  /* 0x0000a8240a717981 */ /* 0x004e24000c1e1100 */
[----:B01--4-:R-:W-:-:S05]  /*6340*/  PRMT R5, R113, 0x8880, RZ ;  /* 0x0000888071057816 */ /* 0x013fca00000000ff */
[----:B------:R-:W-:-:S07]  /*6350*/  IMAD R22, R5, R112, RZ ;  /* 0x0000007005167224 */ /* 0x000fce00078e02ff */
.L_x_204:
[----:B------:R-:W-:Y:S05]  /*6360*/  BSYNC B1 ;  /* 0x0000000000017941 */ /* 0x000fea0003800000 */
.L_x_203:
[----:B01--4-:R-:W-:Y:S01]  /*6370*/  @!P3 IMAD R5, R30, R23, R22 ;  /* 0x000000171e05b224 */ /* 0x013fe200078e0216 */
[----:B------:R-:W-:Y:S01]  /*6380*/  ISETP.LT.OR P2, PT, R3, 0x9, !P2 ;  /* 0x000000090300780c */ /* 0x000fe20005741670 */
[----:B------:R-:W-:Y:S03]  /*6390*/  BSSY B1, `(.L_x_205) ;  /* 0x0000006000017945 */ /* 0x000fe60003800000 */
[----:B------:R0:W-:Y:S09]  /*63a0*/  @!P3 STG.E.U8 desc[UR36][R6.64+0xa8], R5 ;  /* 0x0000a8050600b986 */ /* 0x0001f2000c101124 */
[----:B------:R-:W-:Y:S05]  /*63b0*/  @P2 BRA `(.L_x_206) ;  /* 0x00000000000c2947 */ /* 0x000fea0003800000 */
[----:B--2---:R-:W2:Y:S02]  /*63c0*/  LDG.E.U8 R113, desc[UR36][R10.64+0xa9] ;  /* 0x0000a9240a717981 */ /* 0x004ea4000c1e1100 */
[----:B--2---:R-:W-:-:S05]  /*63d0*/  PRMT R3, R113, 0x8880, RZ ;  /* 0x0000888071037816 */ /* 0x004fca00000000ff */
[----:B------:R-:W-:-:S07]  /*63e0*/  IMAD R22, R3, R112, RZ ;  /* 0x0000007003167224 */ /* 0x000fce00078e02ff */
.L_x_206:
[----:B------:R-:W-:Y:S05]  /*63f0*/  BSYNC B1 ;  /* 0x0000000000017941 */ /* 0x000fea0003800000 */
.L_x_205:
[----:B------:R-:W-:Y:S01]  /*6400*/  IMAD R31, R31, R23, R22 ;  /* 0x000000171f1f7224 */ /* 0x000fe200078e0216 */
[----:B------:R-:W-:Y:S06]  /*6410*/  @P2 BRA `(.L_x_207) ;  /* 0x0000001000d82947 */ /* 0x000fec0003800000 */
[----:B------:R1:W-:Y:S01]  /*6420*/  STG.E.U8 desc[UR36][R6.64+0xa9], R31 ;  /* 0x0000a91f06007986 */ /* 0x0003e2000c101124 */
[----:B------:R-:W-:Y:S05]  /*6430*/  BRA `(.L_x_207) ;  /* 0x0000001000d07947 */ /* 0x000fea0003800000 */
.L_x_30:
[C---:B------:R-:W-:Y:S02]  /*6440*/  ISETP.GE.AND P1, PT, R12.reuse, 0x1, PT ;  /* 0x000000010c00780c */ /* 0x040fe40003f26270 */
[----:B------:R-:W-:Y:S02]  /*6450*/  ISETP.GE.AND P2, PT, R12, 0x2, PT ;  /* 0x000000020c00780c */ /* 0x000fe40003f46270 */
[C---:B------:R-:W-:Y:S02]  /*6460*/  ISETP.LT.OR P3, PT, R3.reuse, 0x1, !P1 ;  /* 0x000000010300780c */ /* 0x040fe40004f61670 */
[C---:B------:R-:W-:Y:S02]  /*6470*/  ISETP.LT.OR P4, PT, R3.reuse, 0x1, !P2 ;  /* 0x000000010300780c */ /* 0x040fe40005781670 */
[C---:B------:R-:W-:Y:S02]  /*6480*/  ISETP.LT.OR P1, PT, R3.reuse, 0x9, !P1 ;  /* 0x000000090300780c */ /* 0x040fe40004f21670 */
[----:B------:R-:W-:-:S02]  /*6490*/  ISETP.LT.OR P2, PT, R3, 0x9, !P2 ;  /* 0x000000090300780c */ /* 0x000fc40005741670 */
[C---:B------:R-:W-:Y:S02]  /*64a0*/  ISETP.GE.AND P5, PT, R12.reuse, 0x9, PT ;  /* 0x000000090c00780c */ /* 0x040fe40003fa6270 */
[----:B------:R-:W-:-:S03]  /*64b0*/  ISETP.GE.AND P0, PT, R12, 0xa, PT ;  /* 0x0000000a0c00780c */ /* 0x000fc60003f06270 */
[-C--:B------:R-:W-:Y:S02]  /*64c0*/  @!P3 IMAD R9, R104, R23.reuse, RZ ;  /* 0x000000176809b224 */ /* 0x080fe400078e02ff */
[-C--:B------:R-:W-:Y:S02]  /*64d0*/  @!P4 IMAD R105, R105, R23.reuse, RZ ;  /* 0x000000176969c224 */ /* 0x080fe400078e02ff */
[-C--:B------:R-:W-:Y:S01]  /*64e0*/  @!P1 IMAD R11, R106, R23.reuse, RZ ;  /* 0x000000176a0b9224 */ /* 0x080fe200078e02ff */
[----:B------:R0:W-:Y:S01]  /*64f0*/  @!P3 STG.E.U8 desc[UR36][R4.64], R9 ;  /* 0x000000090400b986 */ /* 0x0001e2000c101124 */
[----:B------:R-:W-:Y:S01]  /*6500*/  ISETP.LT.OR P3, PT, R3, 0x1, !P5 ;  /* 0x000000010300780c */ /* 0x000fe20006f61670 */
[----:B------:R-:W-:Y:S02]  /*6510*/  @!P2 IMAD R107, R107, R23, RZ ;  /* 0x000000176b6ba224 */ /* 0x000fe400078e02ff */
[----:B------:R-:W-:Y:S01]  /*6520*/  @!P4 STG.E.U8 desc[UR36][R4.64+0x1], R105 ;  /* 0x000001690400c986 */ /* 0x000fe2000c101124 */
[----:B------:R-:W-:-:S02]  /*6530*/  ISETP.LT.OR P4, PT, R3, 0x1, !P0 ;  /* 0x000000010300780c */ /* 0x000fc40004781670 */
[C---:B------:R-:W-:Y:S01]  /*6540*/  ISETP.LT.OR P0, PT, R3.reuse, 0x9, !P0 ;  /* 0x000000090300780c */ /* 0x040fe20004701670 */
[----:B------:R1:W-:Y:S01]  /*6550*/  @!P1 STG.E.U8 desc[UR36][R6.64], R11 ;  /* 0x0000000b06009986 */ /* 0x0003e2000c101124 */
[----:B------:R-:W-:Y:S02]  /*6560*/  ISETP.LT.OR P1, PT, R3, 0x9, !P5 ;  /* 0x000000090300780c */ /* 0x000fe40006f21670 */
[C---:B------:R-:W-:Y:S01]  /*6570*/  ISETP.GE.AND P5, PT, R12.reuse, 0x11, PT ;  /* 0x000000110c00780c */ /* 0x040fe20003fa6270 */
[----:B------:R-:W-:Y:S01]  /*6580*/  @!P2 STG.E.U8 desc[UR36][R6.64+0x1], R107 ;  /* 0x0000016b0600a986 */ /* 0x000fe2000c101124 */
[----:B------:R-:W-:Y:S01]  /*6590*/  ISETP.GE.AND P2, PT, R12, 0x12, PT ;  /* 0x000000120c00780c */ /* 0x000fe20003f46270 */
[----:B------:R-:W-:-:S04]  /*65a0*/  @!P3 IMAD R13, R108, R23, RZ ;  /* 0x000000176c0db224 */ /* 0x000fc800078e02ff */
[-C--:B------:R-:W-:Y:S01]  /*65b0*/  @!P4 IMAD R109, R109, R23.reuse, RZ ;  /* 0x000000176d6dc224 */ /* 0x080fe200078e02ff */
[----:B------:R-:W-:Y:S01]  /*65c0*/  @!P3 STG.E.U8 desc[UR36][R4.64+0x8], R13 ;  /* 0x0000080d0400b986 */ /* 0x000fe2000c101124 */
[----:B------:R-:W-:Y:S01]  /*65d0*/  ISETP.LT.OR P3, PT, R3, 0x1, !P5 ;  /* 0x000000010300780c */ /* 0x000fe20006f61670 */
[-C--:B------:R-:W-:Y:S02]  /*65e0*/  @!P0 IMAD R111, R111, R23.reuse, RZ ;  /* 0x000000176f6f8224 */ /* 0x080fe400078e02ff */
[----:B------:R-:W-:Y:S01]  /*65f0*/  @!P4 STG.E.U8 desc[UR36][R4.64+0x9], R109 ;  /* 0x0000096d0400c986 */ /* 0x000fe2000c101124 */
[C---:B------:R-:W-:Y:S01]  /*6600*/  ISETP.LT.OR P4, PT, R3.reuse, 0x1, !P2 ;  /* 0x000000010300780c */ /* 0x040fe20005781670 */
[----:B0-----:R-:W-:Y:S01]  /*6610*/  @!P1 IMAD R9, R110, R23, RZ ;  /* 0x000000176e099224 */ /* 0x001fe200078e02ff */
[----:B------:R-:W-:Y:S01]  /*6620*/  ISETP.LT.OR P2, PT, R3, 0x9, !P2 ;  /* 0x000000090300780c */ /* 0x000fe20005741670 */
[----:B------:R-:W-:Y:S01]  /*6630*/  @!P0 STG.E.U8 desc[UR36][R6.64+0x9], R111 ;  /* 0x0000096f06008986 */ /* 0x000fe2000c101124 */
[----:B------:R-:W-:-:S03]  /*6640*/  ISETP.GE.AND P0, PT, R12, 0x1a, PT ;  /* 0x0000001a0c00780c */ /* 0x000fc60003f06270 */
[----:B------:R0:W-:Y:S01]  /*6650*/  @!P1 STG.E.U8 desc[UR36][R6.64+0x8], R9 ;  /* 0x0000080906009986 */ /* 0x0001e2000c101124 */
[----:B------:R-:W-:Y:S01]  /*6660*/  ISETP.LT.OR P1, PT, R3, 0x9, !P5 ;  /* 0x000000090300780c */ /* 0x000fe20006f21670 */
[----:B-1----:R-:W-:Y:S01]  /*6670*/  @!P3 IMAD R11, R96, R23, RZ ;  /* 0x00000017600bb224 */ /* 0x002fe200078e02ff */
[----:B------:R-:W-:-:S03]  /*6680*/  ISETP.GE.AND P5, PT, R12, 0x19, PT ;  /* 0x000000190c00780c */ /* 0x000fc60003fa6270 */
[-C--:B------:R-:W-:Y:S01]  /*6690*/  @!P4 IMAD R97, R97, R23.reuse, RZ ;  /* 0x000000176161c224 */ /* 0x080fe200078e02ff */
[----:B------:R-:W-:Y:S01]  /*66a0*/  @!P3 STG.E.U8 desc[UR36][R4.64+0x10], R11 ;  /* 0x0000100b0400b986 */ /* 0x000fe2000c101124 */
[----:B------:R-:W-:Y:S01]  /*66b0*/  ISETP.LT.OR P3, PT, R3, 0x1, !P5 ;  /* 0x000000010300780c */ /* 0x000fe20006f61670 */
[-C--:B------:R-:W-:Y:S02]  /*66c0*/  @!P2 IMAD R99, R99, R23.reuse, RZ ;  /* 0x000000176363a224 */ /* 0x080fe400078e02ff */
[----:B------:R-:W-:Y:S01]  /*66d0*/  @!P4 STG.E.U8 desc[UR36][R4.64+0x11], R97 ;  /* 0x000011610400c986 */ /* 0x000fe2000c101124 */
[C---:B------:R-:W-:Y:S02]  /*66e0*/  ISETP.LT.OR P4, PT, R3.reuse, 0x1, !P0 ;  /* 0x000000010300780c */ /* 0x040fe40004781670 */
[----:B0-----:R-:W-:Y:S01]  /*66f0*/  @!P1 IMAD R9, R98, R23, RZ ;  /* 0x0000001762099224 */ /* 0x001fe200078e02ff */
[----:B------:R-:W-:Y:S01]  /*6700*/  @!P2 STG.E.U8 desc[UR36][R6.64+0x11], R99 ;  /* 0x000011630600a986 */ /* 0x000fe2000c101124 */
[----:B------:R-:W-:-:S02]  /*6710*/  ISETP.LT.OR P0, PT, R3, 0x9, !P0 ;  /* 0x000000090300780c */ /* 0x000fc40004701670 */
[----:B------:R-:W-:Y:S01]  /*6720*/  ISETP.GE.AND P2, PT, R12, 0x22, PT ;  /* 0x000000220c00780c */ /* 0x000fe20003f46270 */
[----:B------:R0:W-:Y:S01]  /*6730*/  @!P1 STG.E.U8 desc[UR36][R6.64+0x10], R9 ;  /* 0x0000100906009986 */ /* 0x0001e2000c101124 */
[----:B------:R-:W-:Y:S01]  /*6740*/  ISETP.LT.OR P1, PT, R3, 0x9, !P5 ;  /* 0x000000090300780c */ /* 0x000fe20006f21670 */
[----:B------:R-:W-:Y:S01]  /*6750*/  @!P3 IMAD R13, R100, R23, RZ ;  /* 0x00000017640db224 */ /* 0x000fe200078e02ff */
[----:B------:R-:W-:-:S03]  /*6760*/  ISETP.GE.AND P5, PT, R12, 0x21, PT ;  /* 0x000000210c00780c */ /* 0x000fc60003fa6270 */
[-C--:B------:R-:W-:Y:S01]  /*6770*/  @!P4 IMAD R101, R101, R23.reuse, RZ ;  /* 0x000000176565c224 */ /* 0x080fe200078e02ff */
[----:B------:R-:W-:Y:S01]  /*6780*/  @!P3 STG.E.U8 desc[UR36][R4.64+0x18], R13 ;  /* 0x0000180d0400b986 */ /* 0x000fe2000c101124 */
[----:B------:R-:W-:Y:S02]  /*6790*/  ISETP.LT.OR P3, PT, R3, 0x1, !P5 ;  /* 0x000000010300780c */ /* 0x000fe40006f61670 */
[-C--:B------:R-:W-:Y:S01]  /*67a0*/  @!P0 IMAD R103, R103, R23.reuse, RZ ;  /* 0x0000001767678224 */ /* 0x080fe200078e02ff */
        /* <DEDUP_REMOVED lines=87> */
[----:B------:R-:W-:Y:S01]  /*6d20*/  ISETP.LT.OR P2, PT, R3, 0x9, !P2 ;  /* 0x000000090300780c */ /* 0x000fe20005741670 */
[----:B------:R-:W-:Y:S01]  /*6d30*/  @!P0 STG.E.U8 desc[UR36][R6.64+0x49], R79 ;  /* 0x0000494f06008986 */ /* 0x000fe2000c101124 */
[----:B------:R-:W-:-:S03]  /*6d40*/  ISETP.GE.AND P0, PT, R12, 0x5a, PT ;  /* 0x0000005a0c00780c */ /* 0x000fc60003f06270 */
[----:B------:R0:W-:Y:S01]  /*6d50*/  @!P1 STG.E.U8 desc[UR36][R6.64+0x48], R9 ;  /* 0x0000480906009986 */ /* 0x0001e2000c101124 */
[-C--:B------:R-:W-:Y:S01]  /*6d60*/  @!P3 IMAD R11, R64, R23.reuse, RZ ;  /* 0x00000017400bb224 */ /* 0x080fe200078e02ff */
[----:B------:R-:W-:Y:S02]  /*6d70*/  ISETP.LT.OR P1, PT, R3, 0x9, !P5 ;  /* 0x000000090300780c */ /* 0x000fe40006f21670 */
[----:B------:R-:W-:Y:S01]  /*6d80*/  ISETP.GE.AND P5, PT, R12, 0x59, PT ;  /* 0x000000590c00780c */ /* 0x000fe20003fa6270 */
[-C--:B------:R-:W-:Y:S01]  /*6d90*/  @!P4 IMAD R65, R65, R23.reuse, RZ ;  /* 0x000000174141c224 */ /* 0x080fe200078e02ff */
[----:B------:R-:W-:Y:S02]  /*6da0*/  @!P3 STG.E.U8 desc[UR36][R4.64+0x50], R11 ;  /* 0x0000500b0400b986 */ /* 0x000fe4000c101124 */
[----:B------:R-:W-:Y:S01]  /*6db0*/  ISETP.LT.OR P3, PT, R3, 0x1, !P5 ;  /* 0x000000010300780c */ /* 0x000fe20006f61670 */
[----:B------:R-:W-:Y:S01]  /*6dc0*/  @!P2 IMAD R67, R67, R23, RZ ;  /* 0x000000174343a224 */ /* 0x000fe200078e02ff */
[----:B------:R-:W-:Y:S01]  /*6dd0*/  @!P4 STG.E.U8 desc[UR36][R4.64+0x51], R65 ;  /* 0x000051410400c986 */ /* 0x000fe2000c101124 */
[----:B------:R-:W-:-:S02]  /*6de0*/  ISETP.LT.OR P4, PT, R3, 0x1, !P0 ;  /* 0x000000010300780c */ /* 0x000fc40004781670 */
[C---:B------:R-:W-:Y:S01]  /*6df0*/  ISETP.LT.OR P0, PT, R3.reuse, 0x9, !P0 ;  /* 0x000000090300780c */ /* 0x040fe20004701670 */
[----:B------:R-:W-:Y:S01]  /*6e00*/  @!P2 STG.E.U8 desc[UR36][R6.64+0x51], R67 ;  /* 0x000051430600a986 */ /* 0x000fe2000c101124 */
[-C--:B0-----:R-:W-:Y:S01]  /*6e10*/  @!P1 IMAD R9, R66, R23.reuse, RZ ;  /* 0x0000001742099224 */ /* 0x081fe200078e02ff */
[----:B------:R-:W-:Y:S02]  /*6e20*/  ISETP.LT.OR P2, PT, R3, 0x9, !P5 ;  /* 0x000000090300780c */ /* 0x000fe40006f41670 */
[----:B------:R-:W-:Y:S02]  /*6e30*/  ISETP.GE.AND P5, PT, R12, 0x62, PT ;  /* 0x000000620c00780c */ /* 0x000fe40003fa6270 */
[----:B------:R0:W-:Y:S01]  /*6e40*/  @!P1 STG.E.U8 desc[UR36][R6.64+0x50], R9 ;  /* 0x0000500906009986 */ /* 0x0001e2000c101124 */
[-C--:B------:R-:W-:Y:S01]  /*6e50*/  @!P3 IMAD R13, R68, R23.reuse, RZ ;  /* 0x00000017440db224 */ /* 0x080fe200078e02ff */
[----:B------:R-:W-:Y:S02]  /*6e60*/  ISETP.GE.AND P1, PT, R12, 0x61, PT ;  /* 0x000000610c00780c */ /* 0x000fe40003f26270 */
[----:B------:R-:W-:-:S02]  /*6e70*/  @!P4 IMAD R69, R69, R23, RZ ;  /* 0x000000174545c224 */ /* 0x000fc400078e02ff */
[----:B------:R-:W-:Y:S01]  /*6e80*/  @!P3 STG.E.U8 desc[UR36][R4.64+0x58], R13 ;  /* 0x0000580d0400b986 */ /* 0x000fe2000c101124 */
[----:B------:R-:W-:Y:S01]  /*6e90*/  ISETP.LT.OR P3, PT, R3, 0x1, !P1 ;  /* 0x000000010300780c */ /* 0x000fe20004f61670 */
[-C--:B------:R-:W-:Y:S01]  /*6ea0*/  @!P0 IMAD R71, R71, R23.reuse, RZ ;  /* 0x0000001747478224 */ /* 0x080fe200078e02ff */
[C---:B------:R-:W-:Y:S01]  /*6eb0*/  ISETP.LT.OR P1, PT, R3.reuse, 0x9, !P1 ;  /* 0x000000090300780c */ /* 0x040fe20004f21670 */
[----:B------:R-:W-:Y:S01]  /*6ec0*/  @!P4 STG.E.U8 desc[UR36][R4.64+0x59], R69 ;  /* 0x000059450400c986 */ /* 0x000fe2000c101124 */
[C---:B------:R-:W-:Y:S01]  /*6ed0*/  ISETP.LT.OR P4, PT, R3.reuse, 0x1, !P5 ;  /* 0x000000010300780c */ /* 0x040fe20006f81670 */
[----:B0-----:R-:W-:Y:S01]  /*6ee0*/  @!P2 IMAD R9, R70, R23, RZ ;  /* 0x000000174609a224 */ /* 0x001fe200078e02ff */
[----:B------:R-:W-:Y:S01]  /*6ef0*/  ISETP.LT.OR P5, PT, R3, 0x9, !P5 ;  /* 0x000000090300780c */ /* 0x000fe20006fa1670 */
[----:B------:R-:W-:Y:S01]  /*6f00*/  @!P0 STG.E.U8 desc[UR36][R6.64+0x59], R71 ;  /* 0x0000594706008986 */ /* 0x000fe2000c101124 */
[----:B------:R-:W-:-:S03]  /*6f10*/  ISETP.GE.AND P0, PT, R12, 0x6a, PT ;  /* 0x0000006a0c00780c */ /* 0x000fc60003f06270 */
[----:B------:R0:W-:Y:S01]  /*6f20*/  @!P2 STG.E.U8 desc[UR36][R6.64+0x58], R9 ;  /* 0x000058090600a986 */ /* 0x0001e2000c101124 */
[----:B------:R-:W-:Y:S01]  /*6f30*/  ISETP.GE.AND P2, PT, R12, 0x69, PT ;  /* 0x000000690c00780c */ /* 0x000fe20003f46270 */
[----:B------:R-:W-:-:S04]  /*6f40*/  @!P3 IMAD R11, R56, R23, RZ ;  /* 0x00000017380bb224 */ /* 0x000fc800078e02ff */
[-C--:B------:R-:W-:Y:S01]  /*6f50*/  @!P4 IMAD R57, R57, R23.reuse, RZ ;  /* 0x000000173939c224 */ /* 0x080fe200078e02ff */
[----:B------:R-:W-:Y:S01]  /*6f60*/  @!P3 STG.E.U8 desc[UR36][R4.64+0x60], R11 ;  /* 0x0000600b0400b986 */ /* 0x000fe2000c101124 */
[----:B------:R-:W-:Y:S01]  /*6f70*/  ISETP.LT.OR P3, PT, R3, 0x1, !P2 ;  /* 0x000000010300780c */ /* 0x000fe20005761670 */
[-C--:B------:R-:W-:Y:S01]  /*6f80*/  @!P5 IMAD R59, R59, R23.reuse, RZ ;  /* 0x000000173b3bd224 */ /* 0x080fe200078e02ff */
[C---:B------:R-:W-:Y:S01]  /*6f90*/  ISETP.LT.OR P2, PT, R3.reuse, 0x9, !P2 ;  /* 0x000000090300780c */ /* 0x040fe20005741670 */
[----:B------:R-:W-:Y:S01]  /*6fa0*/  @!P4 STG.E.U8 desc[UR36][R4.64+0x61], R57 ;  /* 0x000061390400c986 */ /* 0x000fe2000c101124 */
[C---:B------:R-:W-:Y:S01]  /*6fb0*/  ISETP.LT.OR P4, PT, R3.reuse, 0x1, !P0 ;  /* 0x000000010300780c */ /* 0x040fe20004781670 */
[----:B0-----:R-:W-:Y:S02]  /*6fc0*/  @!P1 IMAD R9, R58, R23, RZ ;  /* 0x000000173a099224 */ /* 0x001fe400078e02ff */
[----:B------:R-:W-:Y:S01]  /*6fd0*/  @!P5 STG.E.U8 desc[UR36][R6.64+0x61], R59 ;  /* 0x0000613b0600d986 */ /* 0x000fe2000c101124 */
[----:B------:R-:W-:-:S02]  /*6fe0*/  ISETP.LT.OR P5, PT, R3, 0x9, !P0 ;  /* 0x000000090300780c */ /* 0x000fc400047a1670 */
[C---:B------:R-:W-:Y:S01]  /*6ff0*/  ISETP.GE.AND P0, PT, R12.reuse, 0x72, PT ;  /* 0x000000720c00780c */ /* 0x040fe20003f06270 */
[----:B------:R0:W-:Y:S01]  /*7000*/  @!P1 STG.E.U8 desc[UR36][R6.64+0x60], R9 ;  /* 0x0000600906009986 */ /* 0x0001e2000c101124 */
[----:B------:R-:W-:Y:S01]  /*7010*/  ISETP.GE.AND P1, PT, R12, 0x71, PT ;  /* 0x000000710c00780c */ /* 0x000fe20003f26270 */
[----:B------:R-:W-:-:S04]  /*7020*/  @!P3 IMAD R13, R60, R23, RZ ;  /* 0x000000173c0db224 */ /* 0x000fc800078e02ff */
[-C--:B------:R-:W-:Y:S01]  /*7030*/  @!P4 IMAD R61, R61, R23.reuse, RZ ;  /* 0x000000173d3dc224 */ /* 0x080fe200078e02ff */
[----:B------:R-:W-:Y:S01]  /*7040*/  @!P3 STG.E.U8 desc[UR36][R4.64+0x68], R13 ;  /* 0x0000680d0400b986 */ /* 0x000fe2000c101124 */
[----:B------:R-:W-:Y:S02]  /*7050*/  ISETP.LT.OR P3, PT, R3, 0x1, !P1 ;  /* 0x000000010300780c */ /* 0x000fe40004f61670 */
[-C--:B------:R-:W-:Y:S01]  /*7060*/  @!P5 IMAD R63, R63, R23.reuse, RZ ;  /* 0x000000173f3fd224 */ /* 0x080fe200078e02ff */
[----:B------:R-:W-:Y:S01]  /*7070*/  @!P4 STG.E.U8 desc[UR36][R4.64+0x69], R61 ;  /* 0x0000693d0400c986 */ /* 0x000fe2000c101124 */
[C---:B------:R-:W-:Y:S01]  /*7080*/  ISETP.LT.OR P4, PT, R3.reuse, 0x1, !P0 ;  /* 0x000000010300780c */ /* 0x040fe20004781670 */
[----:B0-----:R-:W-:Y:S01]  /*7090*/  @!P2 IMAD R9, R62, R23, RZ ;  /* 0x000000173e09a224 */ /* 0x001fe200078e02ff */
[C---:B------:R-:W-:Y:S01]  /*70a0*/  ISETP.LT.OR P1, PT, R3.reuse, 0x9, !P1 ;  /* 0x000000090300780c */ /* 0x040fe20004f21670 */
        /* <DEDUP_REMOVED lines=13> */
[----:B------:R-:W-:Y:S01]  /*7180*/  ISETP.LT.OR P5, PT, R3, 0x9, !P5 ;  /* 0x000000090300780c */ /* 0x000fe20006fa1670 */
[----:B------:R-:W-:Y:S01]  /*7190*/  @!P0 STG.E.U8 desc[UR36][R6.64+0x71], R51 ;  /* 0x0000713306008986 */ /* 0x000fe2000c101124 */
[----:B------:R-:W-:-:S02]  /*71a0*/  ISETP.GE.AND P0, PT, R12, 0x81, PT ;  /* 0x000000810c00780c */ /* 0x000fc40003f06270 */
[----:B------:R-:W-:Y:S01]  /*71b0*/  ISETP.LT.OR P2, PT, R3, 0x9, !P2 ;  /* 0x000000090300780c */ /* 0x000fe20005741670 */
[----:B------:R0:W-:Y:S01]  /*71c0*/  @!P1 STG.E.U8 desc[UR36][R6.64+0x70], R9 ;  /* 0x0000700906009986 */ /* 0x0001e2000c101124 */
[----:B------:R-:W-:Y:S01]  /*71d0*/  ISETP.GE.AND P1, PT, R12, 0x82, PT ;  /* 0x000000820c00780c */ /* 0x000fe20003f26270 */
[----:B------:R-:W-:-:S04]  /*71e0*/  @!P3 IMAD R53, R53, R23, RZ ;  /* 0x000000173535b224 */ /* 0x000fc800078e02ff */
[-C--:B------:R-:W-:Y:S01]  /*71f0*/  @!P4 IMAD R13, R52, R23.reuse, RZ ;  /* 0x00000017340dc224 */ /* 0x080fe200078e02ff */
[----:B------:R-:W-:Y:S01]  /*7200*/  @!P3 STG.E.U8 desc[UR36][R4.64+0x79], R53 ;  /* 0x000079350400b986 */ /* 0x000fe2000c101124 */
[C---:B------:R-:W-:Y:S02]  /*7210*/  ISETP.LT.OR P3, PT, R3.reuse, 0x1, !P0 ;  /* 0x000000010300780c */ /* 0x040fe40004761670 */
[C---:B------:R-:W-:Y:S01]  /*7220*/  ISETP.LT.OR P0, PT, R3.reuse, 0x9, !P0 ;  /* 0x000000090300780c */ /* 0x040fe20004701670 */
[----:B------:R-:W-:Y:S01]  /*7230*/  @!P4 STG.E.U8 desc[UR36][R4.64+0x78], R13 ;  /* 0x0000780d0400c986 */ /* 0x000fe2000c101124 */
[C---:B------:R-:W-:Y:S01]  /*7240*/  ISETP.LT.OR P4, PT, R3.reuse, 0x1, !P1 ;  /* 0x000000010300780c */ /* 0x040fe20004f81670 */
[-C--:B0-----:R-:W-:Y:S01]  /*7250*/  @!P5 IMAD R9, R54, R23.reuse, RZ ;  /* 0x000000173609d224 */ /* 0x081fe200078e02ff */
[----:B------:R-:W-:Y:S01]  /*7260*/  ISETP.LT.OR P1, PT, R3, 0x9, !P1 ;  /* 0x000000090300780c */ /* 0x000fe20004f21670 */
[----:B------:R-:W-:-:S03]  /*7270*/  @!P2 IMAD R55, R55, R23, RZ ;  /* 0x000000173737a224 */ /* 0x000fc600078e02ff */
[----:B------:R0:W-:Y:S01]  /*7280*/  @!P5 STG.E.U8 desc[UR36][R6.64+0x78], R9 ;  /* 0x000078090600d986 */ /* 0x0001e2000c101124 */
[----:B------:R-:W-:Y:S02]  /*7290*/  ISETP.GE.AND P5, PT, R12, 0x89, PT ;  /* 0x000000890c00780c */ /* 0x000fe40003fa6270 */
[-C--:B------:R-:W-:Y:S01]  /*72a0*/  @!P3 IMAD R11, R40, R23.reuse, RZ ;  /* 0x00000017280bb224 */ /* 0x080fe200078e02ff */
[----:B------:R-:W-:Y:S01]  /*72b0*/  @!P2 STG.E.U8 desc[UR36][R6.64+0x79], R55 ;  /* 0x000079370600a986 */ /* 0x000fe2000c101124 */
[----:B------:R-:W-:Y:S02]  /*72c0*/  ISETP.GE.AND P2, PT, R12, 0x8a, PT ;  /* 0x0000008a0c00780c */ /* 0x000fe40003f46270 */
[-C--:B------:R-:W-:Y:S01]  /*72d0*/  @!P4 IMAD R41, R41, R23.reuse, RZ ;  /* 0x000000172929c224 */ /* 0x080fe200078e02ff */
        /* <DEDUP_REMOVED lines=56> */
[----:B------:R1:W-:Y:S01]  /*7660*/  @!P3 STG.E.U8 desc[UR36][R4.64+0xa0], R11 ;  /* 0x0000a00b0400b986 */ /* 0x0003e2000c101124 */
[----:B------:R-:W-:Y:S01]  /*7670*/  ISETP.LT.OR P3, PT, R3, 0x1, !P5 ;  /* 0x000000010300780c */ /* 0x000fe20006f61670 */
[-C--:B------:R-:W-:Y:S01]  /*7680*/  @!P0 IMAD R27, R27, R23.reuse, RZ ;  /* 0x000000171b1b8224 */ /* 0x080fe200078e02ff */
[C---:B------:R-:W-:Y:S01]  /*7690*/  ISETP.LT.OR P5, PT, R3.reuse, 0x9, !P5 ;  /* 0x000000090300780c */ /* 0x040fe20006fa1670 */
[----:B------:R4:W-:Y:S01]  /*76a0*/  @!P4 STG.E.U8 desc[UR36][R4.64+0xa1], R25 ;  /* 0x0000a1190400c986 */ /* 0x0009e2000c101124 */
[C---:B------:R-:W-:Y:S02]  /*76b0*/  ISETP.LT.OR P4, PT, R3.reuse, 0x1, !P2 ;  /* 0x000000010300780c */ /* 0x040fe40005781670 */
[----:B------:R-:W-:Y:S01]  /*76c0*/  ISETP.LT.OR P2, PT, R3, 0x9, !P2 ;  /* 0x000000090300780c */ /* 0x000fe20005741670 */
[-C--:B------:R-:W-:Y:S01]  /*76d0*/  @!P1 IMAD R3, R26, R23.reuse, RZ ;  /* 0x000000171a039224 */ /* 0x080fe200078e02ff */
[----:B------:R4:W-:Y:S04]  /*76e0*/  @!P0 STG.E.U8 desc[UR36][R6.64+0xa1], R27 ;  /* 0x0000a11b06008986 */ /* 0x0009e8000c101124 */
[----:B------:R4:W-:Y:S01]  /*76f0*/  @!P1 STG.E.U8 desc[UR36][R6.64+0xa0], R3 ;  /* 0x0000a00306009986 */ /* 0x0009e2000c101124 */
[----:B0-----:R-:W-:-:S02]  /*7700*/  @!P3 IMAD R9, R28, R23, RZ ;  /* 0x000000171c09b224 */ /* 0x001fc400078e02ff */
[-C--:B-1----:R-:W-:Y:S02]  /*7710*/  @!P5 IMAD R11, R30, R23.reuse, RZ ;  /* 0x000000171e0bd224 */ /* 0x082fe400078e02ff */
[-C--:B------:R-:W-:Y:S01]  /*7720*/  @!P4 IMAD R29, R29, R23.reuse, RZ ;  /* 0x000000171d1dc224 */ /* 0x080fe200078e02ff */
[----:B------:R4:W-:Y:S01]  /*7730*/  @!P3 STG.E.U8 desc[UR36][R4.64+0xa8], R9 ;  /* 0x0000a8090400b986 */ /* 0x0009e2000c101124 */
[----:B------:R-:W-:-:S03]  /*7740*/  @!P2 IMAD R31, R31, R23, RZ ;  /* 0x000000171f1fa224 */ /* 0x000fc600078e02ff */
[----:B------:R4:W-:Y:S04]  /*7750*/  @!P4 STG.E.U8 desc[UR36][R4.64+0xa9], R29 ;  /* 0x0000a91d0400c986 */ /* 0x0009e8000c101124 */
[----:B------:R4:W-:Y:S04]  /*7760*/  @!P5 STG.E.U8 desc[UR36][R6.64+0xa8], R11 ;  /* 0x0000a80b0600d986 */ /* 0x0009e8000c101124 */
[----:B------:R4:W-:Y:S02]  /*7770*/  @!P2 STG.E.U8 desc[UR36][R6.64+0xa9], R31 ;  /* 0x0000a91f0600a986 */ /* 0x0009e4000c101124 */
.L_x_207:
[----:B------:R-:W-:Y:S05]  /*7780*/  BSYNC B0 ;  /* 0x0000000000007941 */ /* 0x000fea0003800000 */
.L_x_29:
[----:B------:R-:W-:Y:S01]  /*7790*/  ULDC UR4, c[0x0][0xc] ;  /* 0x0000030000047ab9 */ /* 0x000fe20000000800 */
[----:B------:R-:W-:Y:S01]  /*77a0*/  ULDC UR5, c[0x0][0x10] ;  /* 0x0000040000057ab9 */ /* 0x000fe20000000800 */
[----:B----4-:R-:W4:Y:S01]  /*77b0*/  LDC R3, c[0x0][0x14] ;  /* 0x00000500ff037b82 */ /* 0x010f220000000800 */
[----:B------:R-:W-:Y:S01]  /*77c0*/  UIMAD.WIDE.U32 UR4, UR4, UR5, URZ ;  /* 0x00000005040472a5 */ /* 0x000fe2000f8e003f */
[----:B------:R-:W-:Y:S02]  /*77d0*/  IMAD.MOV.U32 R115, RZ, RZ, -0x1 ;  /* 0xffffffffff737424 */ /* 0x000fe400078e00ff */
[----:B------:R-:W-:-:S03]  /*77e0*/  IMAD.MOV.U32 R22, RZ, RZ, -0x1 ;  /* 0xffffffffff167424 */ /* 0x000fc600078e00ff */
[----:B----4-:R-:W-:-:S04]  /*77f0*/  IMAD.WIDE.U32 R16, R3, UR4, R16 ;  /* 0x0000000403107c25 */ /* 0x010fc8000f8e0010 */
[----:B------:R-:W-:Y:S01]  /*7800*/  IMAD R3, R3, UR5, RZ ;  /* 0x0000000503037c24 */ /* 0x000fe2000f8e02ff */
[----:B------:R-:W-:Y:S02]  /*7810*/  ULDC.64 UR4, c[0x0][0x650] ;  /* 0x0001940000047ab9 */ /* 0x000fe40000000a00 */
[----:B------:R-:W-:Y:S01]  /*7820*/  ISETP.GE.U32.AND P0, PT, R16, UR4, PT ;  /* 0x0000000410007c0c */ /* 0x000fe2000bf06070 */
[--C-:B------:R-:W-:Y:S01]  /*7830*/  IMAD.IADD R17, R17, 0x1, R3.reuse ;  /* 0x0000000111117824 */ /* 0x100fe200078e0203 */
[----:B------:R-:W-:-:S04]  /*7840*/  PRMT R3, RZ, 0x7610, R3 ;  /* 0x00007610ff037816 */ /* 0x000fc80000000003 */
[----:B------:R-:W-:-:S13]  /*7850*/  ISETP.GE.U32.AND.EX P0, PT, R17, UR5, PT, P0 ;  /* 0x0000000511007c0c */ /* 0x000fda000bf06100 */
[----:B------:R-:W-:Y:S05]  /*7860*/  @P0 BRA `(.L_x_208) ;  /* 0x0000000400640947 */ /* 0x000fea0003800000 */
[----:B------:R-:W4:Y:S01]  /*7870*/  S2R R12, SR_CTAID.X ;  /* 0x00000000000c7919 */ /* 0x000f220000002500 */
[----:B------:R-:W0:Y:S01]  /*7880*/  LDC.64 R10, c[0x0][0x628] ;  /* 0x00018a00ff0a7b82 */ /* 0x000e220000000a00 */
[----:B------:R-:W-:Y:S01]  /*7890*/  ULDC UR4, c[0x0][0x150] ;  /* 0x0000540000047ab9 */ /* 0x000fe20000000800 */
[----:B------:R-:W-:Y:S01]  /*78a0*/  IMAD.MOV.U32 R8, RZ, RZ, R16 ;  /* 0x000000ffff087224 */ /* 0x000fe200078e0010 */
[----:B------:R-:W0:Y:S01]  /*78b0*/  S2R R24, SR_CTAID.Y ;  /* 0x0000000000187919 */ /* 0x000e220000002600 */
[----:B------:R-:W-:-:S04]  /*78c0*/  IMAD.MOV.U32 R9, RZ, RZ, R17 ;  /* 0x000000ffff097224 */ /* 0x000fc800078e0011 */
[----:B------:R-:W1:Y:S08]  /*78d0*/  LDC R21, c[0x0][0x144] ;  /* 0x00005100ff157b82 */ /* 0x000e700000000800 */
[----:B------:R-:W1:Y:S08]  /*78e0*/  LDC R0, c[0x0][0x630] ;  /* 0x00018c00ff007b82 */ /* 0x000e700000000800 */
[----:B------:R-:W1:Y:S01]  /*78f0*/  LDC.64 R14, c[0x0][0x620] ;  /* 0x00018800ff0e7b82 */ /* 0x000e620000000a00 */
[----:B0-----:R-:W-:-:S04]  /*7900*/  ISETP.NE.U32.AND P0, PT, R10, RZ, PT ;  /* 0x000000ff0a00720c */ /* 0x001fc80003f05070 */
[----:B------:R-:W-:Y:S02]  /*7910*/  ISETP.NE.AND.EX P0, PT, R11, RZ, PT, P0 ;  /* 0x000000ff0b00720c */ /* 0x000fe40003f05300 */
[----:B----4-:R-:W-:-:S05]  /*7920*/  I2FP.F32.U32 R3, R12 ;  /* 0x0000000c00037245 */ /* 0x010fca0000201000 */
[----:B------:R-:W-:-:S04]  /*7930*/  FMUL R3, R3, UR4 ;  /* 0x0000000403037c20 */ /* 0x000fc80008400000 */
[----:B------:R0:W4:Y:S02]  /*7940*/  F2I.U32.TRUNC.NTZ R20, R3 ;  /* 0x0000000300147305 */ /* 0x000124000020f000 */
[----:B------:R-:W-:Y:S05]  /*7950*/  @!P0 BRA `(.L_x_209) ;  /* 0x0000000000288947 */ /* 0x000fea0003800000 */
[----:B0-----:R-:W0:Y:S02]  /*7960*/  LDC R3, c[0x0][0x634] ;  /* 0x00018d00ff037b82 */ /* 0x001e240000000800 */
[----:B0-----:R-:W-:-:S05]  /*7970*/  IADD3 R3, P0, R16, R3, RZ ;  /* 0x0000000310037210 */ /* 0x001fca0007f1e0ff */
[----:B------:R-:W-:-:S04]  /*7980*/  IMAD.X R13, RZ, RZ, R17, P0 ;  /* 0x000000ffff0d7224 */ /* 0x000fc800000e0611 */
[----:B------:R-:W-:-:S04]  /*7990*/  IMAD.WIDE.U32 R4, R13, R10, RZ ;  /* 0x0000000a0d047225 */ /* 0x000fc800078e00ff */
[----:B-1-3--:R-:W-:-:S04]  /*79a0*/  IMAD.WIDE.U32 R6, P0, R3, R11, R4 ;  /* 0x0000000b03067225 */ /* 0x00afc80007800004 */
[----:B------:R-:W-:-:S04]  /*79b0*/  IMAD.WIDE.U32 R4, R3, R10, RZ ;  /* 0x0000000a03047225 */ /* 0x000fc800078e00ff */
[----:B------:R-:W-:Y:S01]  /*79c0*/  IMAD.X R9, RZ, RZ, RZ, P0 ;  /* 0x000000ffff097224 */ /* 0x000fe200000e06ff */
[----:B------:R-:W-:Y:S01]  /*79d0*/  IADD3 RZ, P0, R5, R6, RZ ;  /* 0x0000000605ff7210 */ /* 0x000fe20007f1e0ff */
[----:B------:R-:W-:-:S04]  /*79e0*/  IMAD.MOV.U32 R8, RZ, RZ, R7 ;  /* 0x000000ffff087224 */ /* 0x000fc800078e0007 */
[----:B------:R-:W-:-:S08]  /*79f0*/  IMAD.WIDE.U32.X R8, R13, R11, R8, P0 ;  /* 0x0000000b0d087225 */ /* 0x000fd000000e0408 */
.L_x_209:
[----:B------:R-:W2:Y:S01]  /*7a00*/  LDC.64 R28, c[0x0][0x640] ;  /* 0x00019000ff1c7b82 */ /* 0x000ea20000000a00 */
[-CC-:B-1----:R-:W-:Y:S01]  /*7a10*/  SHF.R.U64 R22, R8, R0.reuse, R9.reuse ;  /* 0x0000000008167219 */ /* 0x182fe20000001209 */
[----:B----4-:R-:W-:Y:S01]  /*7a20*/  IMAD.MOV R20, RZ, RZ, -R20 ;  /* 0x000000ffff147224 */ /* 0x010fe200078e0a14 */
[----:B------:R-:W-:Y:S01]  /*7a30*/  SHF.R.U32.HI R0, RZ, R0, R9 ;  /* 0x00000000ff007219 */ /* 0x000fe20000011609 */
[----:B------:R-:W-:Y:S01]  /*7a40*/  ULDC UR4, c[0x0][0x154] ;  /* 0x0000550000047ab9 */ /* 0x000fe20000000800 */
[----:B0-----:R-:W-:Y:S01]  /*7a50*/  IADD3 R3, P0, RZ, -R22, RZ ;  /* 0x80000016ff037210 */ /* 0x001fe20007f1e0ff */
[----:B------:R-:W-:Y:S02]  /*7a60*/  IMAD R21, R21, R20, R12 ;  /* 0x0000001415157224 */ /* 0x000fe400078e020c */
[----:B---3--:R-:W0:Y:S01]  /*7a70*/  LDC R6, c[0x0][0x618] ;  /* 0x00018600ff067b82 */ /* 0x008e220000000800 */
[----:B------:R-:W-:Y:S02]  /*7a80*/  IMAD.MOV.U32 R7, RZ, RZ, 0x1 ;  /* 0x00000001ff077424 */ /* 0x000fe400078e00ff */
[----:B------:R-:W-:-:S04]  /*7a90*/  IMAD.X R5, RZ, RZ, ~R0, P0 ;  /* 0x000000ffff057224 */ /* 0x000fc800000e0e00 */
[-C--:B------:R-:W-:Y:S01]  /*7aa0*/  IMAD R0, R5, R14.reuse, RZ ;  /* 0x0000000e05007224 */ /* 0x080fe200078e02ff */
[----:B------:R-:W1:Y:S01]  /*7ab0*/  LDC R8, c[0x0][0x608] ;  /* 0x00018200ff087b82 */ /* 0x000e620000000800 */
[----:B------:R-:W-:-:S04]  /*7ac0*/  IMAD.WIDE.U32 R4, R3, R14, R16 ;  /* 0x0000000e03047225 */ /* 0x000fc800078e0010 */
[----:B------:R-:W-:Y:S01]  /*7ad0*/  IMAD R3, R3, R15, R0 ;  /* 0x0000000f03037224 */ /* 0x000fe200078e0200 */
[----:B------:R-:W-:Y:S02]  /*7ae0*/  I2FP.F32.U32 R0, R24 ;  /* 0x0000001800007245 */ /* 0x000fe40000201000 */
[----:B------:R-:W3:Y:S01]  /*7af0*/  LDC R26, c[0x0][0x658] ;  /* 0x00019600ff1a7b82 */ /* 0x000ee20000000800 */
[----:B------:R-:W-:Y:S01]  /*7b00*/  IMAD.IADD R3, R5, 0x1, R3 ;  /* 0x0000000105037824 */ /* 0x000fe200078e0203 */
[----:B--2---:R-:W-:Y:S01]  /*7b10*/  ISETP.NE.U32.AND P0, PT, R28, RZ, PT ;  /* 0x000000ff1c00720c */ /* 0x004fe20003f05070 */
[----:B------:R-:W-:Y:S01]  /*7b20*/  FMUL R0, R0, UR4 ;  /* 0x0000000400007c20 */ /* 0x000fe20008400000 */
[----:B------:R-:W-:Y:S02]  /*7b30*/  IMAD.MOV.U32 R5, RZ, RZ, -0x1 ;  /* 0xffffffffff057424 */ /* 0x000fe400078e00ff */
[----:B------:R-:W-:Y:S01]  /*7b40*/  ISETP.NE.AND.EX P0, PT, R29, RZ, PT, P0 ;  /* 0x000000ff1d00720c */ /* 0x000fe20003f05300 */
[----:B------:R2:W4:Y:S01]  /*7b50*/  F2I.U32.TRUNC.NTZ R13, R0 ;  /* 0x00000000000d7305 */ /* 0x000522000020f000 */
[----:B------:R-:W2:Y:S01]  /*7b60*/  LDC R15, c[0x0][0x148] ;  /* 0x00005200ff0f7b82 */ /* 0x000ea20000000800 */
[----:B0-----:R-:W-:-:S02]  /*7b70*/  SHF.R.U64 R12, R4, R6, R3 ;  /* 0x00000006040c7219 */ /* 0x001fc40000001203 */
[----:B------:R-:W-:-:S05]  /*7b80*/  SHF.R.U32.HI R3, RZ, R6, R3 ;  /* 0x00000006ff037219 */ /* 0x000fca0000011603 */
[----:B------:R-:W0:Y:S01]  /*7b90*/  LDC R20, c[0x0][0x600] ;  /* 0x00018000ff147b82 */ /* 0x000e220000000800 */
[-CC-:B-1----:R-:W-:Y:S02]  /*7ba0*/  SHF.R.U64 R10, R12, R8.reuse, R3.reuse ;  /* 0x000000080c0a7219 */ /* 0x182fe40000001203 */
[----:B------:R-:W-:-:S05]  /*7bb0*/  SHF.R.U32.HI R3, RZ, R8, R3 ;  /* 0x00000008ff037219 */ /* 0x000fca0000011603 */
[----:B------:R-:W1:Y:S01]  /*7bc0*/  LDC R27, c[0x0][0x648] ;  /* 0x00019200ff1b7b82 */ /* 0x000e620000000800 */
[-C--:B---3--:R-:W-:Y:S02]  /*7bd0*/  SHF.L.U32 R4, R5, R26.reuse, RZ ;  /* 0x0000001a05047219 */ /* 0x088fe400000006ff */
[-CC-:B------:R-:W-:Y:S02]  /*7be0*/  SHF.R.U64 R14, R10, R26.reuse, R3.reuse ;  /* 0x0000001a0a0e7219 */ /* 0x180fe40000001203 */
[----:B------:R-:W-:Y:S02]  /*7bf0*/  SHF.R.U32.HI R5, RZ, R26, R3 ;  /* 0x0000001aff057219 */ /* 0x000fe40000011603 */
[----:B------:R-:W-:Y:S01]  /*7c00*/  LOP3.LUT R25, RZ, R4, RZ, 0x33, !PT ;  /* 0x00000004ff197212 */ /* 0x000fe200078e33ff */
[----:B------:R-:W3:Y:S01]  /*7c10*/  LDC R30, c[0x0][0x638] ;  /* 0x00018e00ff1e7b82 */ /* 0x000ee20000000800 */
[----:B------:R-:W-:Y:S01]  /*7c20*/  SHF.L.U32 R26, R7, R26, RZ ;  /* 0x0000001a071a7219 */ /* 0x000fe200000006ff */
[----:B------:R-:W-:-:S06]  /*7c30*/  IMAD.MOV.U32 R4, RZ, RZ, R14 ;  /* 0x000000ffff047224 */ /* 0x000fcc00078e000e */
[----:B------:R-:W0:Y:S01]  /*7c40*/  LDC R31, c[0x0][0x610] ;  /* 0x00018400ff1f7b82 */ /* 0x000e220000000800 */
[----:B----4-:R-:W-:Y:S05]  /*7c50*/  @!P0 BRA `(.L_x_210) ;  /* 0x0000000000288947 */ /* 0x010fea0003800000 */
[----:B------:R-:W4:Y:S02]  /*7c60*/  LDC R3, c[0x0][0x64c] ;  /* 0x00019300ff037b82 */ /* 0x000f240000000800 */
[----:B----4-:R-:W-:-:S05]  /*7c70*/  IADD3 R3, P0, R14, R3, RZ ;  /* 0x000000030e037210 */ /* 0x010fca0007f1e0ff */
        /* <DEDUP_REMOVED lines=8> */
.L_x_210:
[----:B------:R-:W-:Y:S01]  /*7d00*/  ISETP.NE.AND P0, PT, R2, 0x1, PT ;  /* 0x000000010200780c */ /* 0x000fe20003f05270 */
[----:B0-----:R-:W-:Y:S01]  /*7d10*/  VIADD R7, R20, 0xffffffff ;  /* 0xffffffff14077836 */ /* 0x001fe20000000000 */
[----:B-12---:R-:W-:Y:S01]  /*7d20*/  SHF.R.U64 R0, R4, R27, R5 ;  /* 0x0000001b04007219 */ /* 0x006fe20000001205 */
[----:B------:R-:W-:Y:S01]  /*7d30*/  IMAD.MOV R13, RZ, RZ, -R13 ;  /* 0x000000ffff0d7224 */ /* 0x000fe200078e0a0d */
[----:B------:R-:W-:Y:S01]  /*7d40*/  LOP3.LUT R5, R10, R25, RZ, 0xc0, !PT ;  /* 0x000000190a057212 */ /* 0x000fe200078ec0ff */
[----:B------:R-:W-:Y:S01]  /*7d50*/  IMAD.MOV.U32 R4, RZ, RZ, 0x1 ;  /* 0x00000001ff047424 */ /* 0x000fe200078e00ff */
[----:B------:R-:W-:Y:S01]  /*7d60*/  LOP3.LUT R12, R12, R7, RZ, 0xc0, !PT ;  /* 0x000000070c0c7212 */ /* 0x000fe200078ec0ff */
[----:B------:R-:W-:Y:S02]  /*7d70*/  IMAD.MOV R3, RZ, RZ, -R0 ;  /* 0x000000ffff037224 */ /* 0x000fe400078e0a00 */
[----:B------:R-:W-:Y:S02]  /*7d80*/  IMAD R0, R26, R0, R5 ;  /* 0x000000001a007224 */ /* 0x000fe400078e0205 */
[----:B---3--:R-:W-:-:S02]  /*7d90*/  IMAD R3, R3, R30, R14 ;  /* 0x0000001e03037224 */ /* 0x008fc400078e020e */
[----:B------:R-:W-:Y:S02]  /*7da0*/  @P0 IMAD R21, R15, R13, R24 ;  /* 0x0000000d0f150224 */ /* 0x000fe400078e0218 */
[----:B------:R-:W-:Y:S01]  /*7db0*/  IMAD R5, R3, R20, R12 ;  /* 0x0000001403057224 */ /* 0x000fe200078e020c */
[----:B------:R-:W-:Y:S01]  /*7dc0*/  PRMT R3, R4, 0x7610, R3 ;  /* 0x0000761004037816 */ /* 0x000fe20000000003 */
[----:B------:R-:W-:-:S05]  /*7dd0*/  IMAD R0, R0, R31, R21 ;  /* 0x0000001f00007224 */ /* 0x000fca00078e0215 */
[----:B------:R-:W-:Y:S02]  /*7de0*/  SEL R115, R5, R0, !P0 ;  /* 0x0000000005737207 */ /* 0x000fe40004000000 */
[----:B------:R-:W-:-:S07]  /*7df0*/  SEL R0, R0, R5, !P0 ;  /* 0x0000000500007207 */ /* 0x000fce0004000000 */
.L_x_208:
[----:B------:R-:W-:Y:S01]  /*7e00*/  LOP3.LUT P0, RZ, R3, 0xff, RZ, 0xc0, !PT ;  /* 0x000000ff03ff7812 */ /* 0x000fe2000780c0ff */
[----:B------:R-:W-:-:S12]  /*7e10*/  IMAD.MOV.U32 R114, RZ, RZ, R0 ;  /* 0x000000ffff727224 */ /* 0x000fd800078e0000 */
[----:B------:R-:W-:Y:S05]  /*7e20*/  @P0 BRA `(.L_x_211) ;  /* 0xffffff9000840947 */ /* 0x000fea000383ffff */
[----:B------:R-:W-:Y:S05]  /*7e30*/  EXIT ;  /* 0x000000000000794d */ /* 0x000fea0003800000 */
.L_x_4:
[----:B0-----:R-:W-:Y:S01]  /*7e40*/  ULDC.64 UR4, c[0x0][0x650] ;  /* 0x0001940000047ab9 */ /* 0x001fe20000000a00 */
        /* <DEDUP_REMOVED lines=25> */
.L_x_213:
[--C-:B------:R-:W-:Y:S01]  /*7fe0*/  SHF.R.U64 R12, R10, R14, R11.reuse ;  /* 0x0000000e0a0c7219 */ /* 0x100fe2000000120b */
[----:B------:R-:W0:Y:S01]  /*7ff0*/  LDC R22, c[0x0][0x618] ;  /* 0x00018600ff167b82 */ /* 0x000e220000000800 */
[----:B------:R-:W-:Y:S01]  /*8000*/  I2FP.F32.U32 R6, R4 ;  /* 0x0000000400067245 */ /* 0x000fe20000201000 */
[----:B------:R-:W-:Y:S01]  /*8010*/  ULDC UR4, c[0x0][0x150] ;  /* 0x0000540000047ab9 */ /* 0x000fe20000000800 */
[----:B------:R-:W-:Y:S02]  /*8020*/  SHF.R.U32.HI R5, RZ, R14, R11 ;  /* 0x0000000eff057219 */ /* 0x000fe4000001160b */
[----:B------:R-:W-:Y:S01]  /*8030*/  IADD3 R9, P0, RZ, -R12, RZ ;  /* 0x8000000cff097210 */ /* 0x000fe20007f1e0ff */
[----:B------:R-:W-:Y:S01]  /*8040*/  FMUL R11, R6, UR4 ;  /* 0x00000004060b7c20 */ /* 0x000fe20008400000 */
[----:B------:R-:W-:Y:S01]  /*8050*/  ULDC UR4, c[0x0][0x154] ;  /* 0x0000550000047ab9 */ /* 0x000fe20000000800 */
[----:B------:R-:W1:Y:S02]  /*8060*/  LDC.64 R24, c[0x0][0x640] ;  /* 0x00019000ff187b82 */ /* 0x000e640000000a00 */
[----:B------:R-:W-:-:S02]  /*8070*/  IMAD.X R5, RZ, RZ, ~R5, P0 ;  /* 0x000000ffff057224 */ /* 0x000fc400000e0e05 */
[----:B------:R-:W2:Y:S01]  /*8080*/  F2I.U32.TRUNC.NTZ R11, R11 ;  /* 0x0000000b000b7305 */ /* 0x000ea2000020f000 */
[----:B------:R-:W-:-:S03]  /*8090*/  IMAD.WIDE.U32 R6, R9, R20, R16 ;  /* 0x0000001409067225 */ /* 0x000fc600078e0010 */
[----:B------:R-:W3:Y:S01]  /*80a0*/  LDC R13, c[0x0][0x144] ;  /* 0x00005100ff0d7b82 */ /* 0x000ee20000000800 */
[----:B------:R-:W-:-:S04]  /*80b0*/  IMAD R8, R5, R20, RZ ;  /* 0x0000001405087224 */ /* 0x000fc800078e02ff */
[----:B------:R-:W-:Y:S02]  /*80c0*/  IMAD R5, R9, R21, R8 ;  /* 0x0000001509057224 */ /* 0x000fe400078e0208 */
[----:B------:R-:W-:Y:S01]  /*80d0*/  IMAD.MOV.U32 R8, RZ, RZ, -0x1 ;  /* 0xffffffffff087424 */ /* 0x000fe200078e00ff */
[----:B------:R-:W4:Y:S01]  /*80e0*/  LDC R14, c[0x0][0x608] ;  /* 0x00018200ff0e7b82 */ /* 0x000f220000000800 */
[----:B------:R-:W-:Y:S01]  /*80f0*/  IMAD.IADD R5, R7, 0x1, R5 ;  /* 0x0000000107057824 */ /* 0x000fe200078e0205 */
[----:B------:R-:W-:-:S04]  /*8100*/  I2FP.F32.U32 R7, R3 ;  /* 0x0000000300077245 */ /* 0x000fc80000201000 */
[-C--:B0-----:R-:W-:Y:S01]  /*8110*/  SHF.R.U64 R10, R6, R22.reuse, R5 ;  /* 0x00000016060a7219 */ /* 0x081fe20000001205 */
[----:B--2---:R-:W-:Y:S01]  /*8120*/  IMAD.MOV R6, RZ, RZ, -R11 ;  /* 0x000000ffff067224 */ /* 0x004fe200078e0a0b */
[----:B------:R-:W0:Y:S01]  /*8130*/  LDC R9, c[0x0][0x658] ;  /* 0x00019600ff097b82 */ /* 0x000e220000000800 */
[----:B-1----:R-:W-:Y:S01]  /*8140*/  ISETP.NE.U32.AND P0, PT, R24, RZ, PT ;  /* 0x000000ff1800720c */ /* 0x002fe20003f05070 */
[----:B------:R-:W-:Y:S01]  /*8150*/  FMUL R7, R7, UR4 ;  /* 0x0000000407077c20 */ /* 0x000fe20008400000 */
[----:B------:R-:W-:Y:S02]  /*8160*/  SHF.R.U32.HI R5, RZ, R22, R5 ;  /* 0x00000016ff057219 */ /* 0x000fe40000011605 */
[----:B------:R-:W-:-:S03]  /*8170*/  ISETP.NE.AND.EX P0, PT, R25, RZ, PT, P0 ;  /* 0x000000ff1900720c */ /* 0x000fc60003f05300 */
[----:B------:R-:W1:Y:S01]  /*8180*/  LDC R20, c[0x0][0x148] ;  /* 0x00005200ff147b82 */ /* 0x000e620000000800 */
[----:B---3--:R-:W-:Y:S02]  /*8190*/  IMAD R23, R13, R6, R4 ;  /* 0x000000060d177224 */ /* 0x008fe400078e0204 */
[----:B------:R-:W-:-:S05]  /*81a0*/  IMAD.MOV.U32 R6, RZ, RZ, 0x1 ;  /* 0x00000001ff067424 */ /* 0x000fca00078e00ff */
[----:B------:R-:W2:Y:S01]  /*81b0*/  LDC R21, c[0x0][0x600] ;  /* 0x00018000ff157b82 */ /* 0x000ea20000000800 */
[-CC-:B----4-:R-:W-:Y:S02]  /*81c0*/  SHF.R.U64 R13, R10, R14.reuse, R5.reuse ;  /* 0x0000000e0a0d7219 */ /* 0x190fe40000001205 */
[----:B------:R-:W-:Y:S02]  /*81d0*/  SHF.R.U32.HI R4, RZ, R14, R5 ;  /* 0x0000000eff047219 */ /* 0x000fe40000011605 */
[----:B------:R3:W4:Y:S03]  /*81e0*/  F2I.U32.TRUNC.NTZ R14, R7 ;  /* 0x00000007000e7305 */ /* 0x000726000020f000 */
[----:B------:R-:W1:Y:S01]  /*81f0*/  LDC R26, c[0x0][0x648] ;  /* 0x00019200ff1a7b82 */ /* 0x000e620000000800 */
[-C--:B0-----:R-:W-:Y:S02]  /*8200*/  SHF.R.U64 R15, R13, R9.reuse, R4 ;  /* 0x000000090d0f7219 */ /* 0x081fe40000001204 */
[----:B------:R-:W-:-:S02]  /*8210*/  SHF.L.U32 R8, R8, R9, RZ ;  /* 0x0000000908087219 */ /* 0x000fc400000006ff */
[-C--:B------:R-:W-:Y:S01]  /*8220*/  SHF.R.U32.HI R5, RZ, R9.reuse, R4 ;  /* 0x00000009ff057219 */ /* 0x080fe20000011604 */
[----:B------:R-:W-:Y:S01]  /*8230*/  IMAD.MOV.U32 R4, RZ, RZ, R15 ;  /* 0x000000ffff047224 */ /* 0x000fe200078e000f */
[----:B------:R-:W-:Y:S01]  /*8240*/  SHF.L.U32 R22, R6, R9, RZ ;  /* 0x0000000906167219 */ /* 0x000fe200000006ff */
[----:B------:R-:W0:Y:S01]  /*8250*/  LDC R27, c[0x0][0x638] ;  /* 0x00018e00ff1b7b82 */ /* 0x000e220000000800 */
[----:B------:R-:W-:-:S07]  /*8260*/  LOP3.LUT R28, RZ, R8, RZ, 0x33, !PT ;  /* 0x00000008ff1c7212 */ /* 0x000fce00078e33ff */
        /* <DEDUP_REMOVED lines=12> */
.L_x_214:
[----:B------:R-:W-:Y:S01]  /*8330*/  ISETP.NE.AND P0, PT, R2, 0x1, PT ;  /* 0x000000010200780c */ /* 0x000fe20003f05270 */
[----:B--2---:R-:W-:Y:S01]  /*8340*/  VIADD R7, R21, 0xffffffff ;  /* 0xffffffff15077836 */ /* 0x004fe20000000000 */
[----:B-1----:R-:W-:Y:S01]  /*8350*/  SHF.R.U64 R5, R4, R26, R5 ;  /* 0x0000001a04057219 */ /* 0x002fe20000001205 */
[----:B------:R-:W-:Y:S01]  /*8360*/  IMAD.MOV R14, RZ, RZ, -R14 ;  /* 0x000000ffff0e7224 */ /* 0x000fe200078e0a0e */
[----:B------:R-:W-:Y:S01]  /*8370*/  LOP3.LUT R4, R13, R28, RZ, 0xc0, !PT ;  /* 0x0000001c0d047212 */ /* 0x000fe200078ec0ff */
[----:B------:R-:W-:Y:S01]  /*8380*/  IMAD.MOV.U32 R8, RZ, RZ, R12 ;  /* 0x000000ffff087224 */ /* 0x000fe200078e000c */
[----:B------:R-:W-:Y:S01]  /*8390*/  LOP3.LUT R10, R10, R7, RZ, 0xc0, !PT ;  /* 0x000000070a0a7212 */ /* 0x000fe200078ec0ff */
[----:B------:R-:W-:Y:S02]  /*83a0*/  IMAD.MOV R6, RZ, RZ, -R5 ;  /* 0x000000ffff067224 */ /* 0x000fe400078e0a05 */
[----:B------:R-:W-:-:S04]  /*83b0*/  IMAD R4, R22, R5, R4 ;  /* 0x0000000516047224 */ /* 0x000fc800078e0204 */
[----:B------:R-:W-:Y:S02]  /*83c0*/  @P0 IMAD R23, R20, R14, R3 ;  /* 0x0000000e14170224 */ /* 0x000fe400078e0203 */
[----:B0-----:R-:W-:Y:S02]  /*83d0*/  IMAD R3, R6, R27, R15 ;  /* 0x0000001b06037224 */ /* 0x001fe400078e020f */
[----:B------:R-:W-:Y:S02]  /*83e0*/  IMAD R7, R4, R29, R23 ;  /* 0x0000001d04077224 */ /* 0x000fe400078e0217 */
[----:B------:R-:W-:Y:S02]  /*83f0*/  IMAD R4, R3, R21, R10 ;  /* 0x0000001503047224 */ /* 0x000fe400078e020a */
[----:B------:R-:W-:-:S03]  /*8400*/  IMAD.MOV.U32 R6, RZ, RZ, 0x1 ;  /* 0x00000001ff067424 */ /* 0x000fc600078e00ff */
[----:B------:R-:W-:Y:S02]  /*8410*/  SEL R9, R4, R7, !P0 ;  /* 0x0000000704097207 */ /* 0x000fe40004000000 */
[----:B------:R-:W-:-:S07]  /*8420*/  SEL R7, R7, R4, !P0 ;  /* 0x0000000407077207 */ /* 0x000fce0004000000 */
.L_x_212:
[----:B------:R-:W-:-:S08]  /*8430*/  NOP ;  /* 0x0000000000007918 */ /* 0x000fd00000000000 */
[----:B------:R-:W0:-:S00]  /*8440*/  USETMAXREG.DEALLOC.CTAPOOL 0x28 ;  /* 0x00000028000079c8 */ /* 0x000e0000080e0500 */
[----:B0-----:R-:W-:-:S13]  /*8450*/  ISETP.NE.AND P0, PT, R0, RZ, PT ;  /* 0x000000ff0000720c */ /* 0x001fda0003f05270 */
[----:B------:R-:W-:Y:S05]  /*8460*/  @P0 EXIT ;  /* 0x000000000000094d */ /* 0x000fea0003800000 */
[----:B------:R-:W-:Y:S01]  /*8470*/  LOP3.LUT P0, RZ, R6, 0xff, RZ, 0xc0, !PT ;  /* 0x000000ff06ff7812 */ /* 0x000fe2000780c0ff */
[----:B------:R-:W-:Y:S02]  /*8480*/  IMAD.MOV.U32 R0, RZ, RZ, 0x1 ;  /* 0x00000001ff007424 */ /* 0x000fe400078e00ff */
[----:B------:R-:W-:-:S10]  /*8490*/  IMAD.MOV.U32 R12, RZ, RZ, RZ ;  /* 0x000000ffff0c7224 */ /* 0x000fd400078e00ff */
[----:B------:R-:W-:Y:S05]  /*84a0*/  @!P0 BRA `(.L_x_215) ;  /* 0x0000000c00308947 */ /* 0x000fea0003800000 */
[----:B------:R-:W0:Y:S01]  /*84b0*/  LDC R0, c[0x0][0x28c] ;  /* 0x0000a300ff007b82 */ /* 0x000e220000000800 */
[----:B------:R-:W-:Y:S01]  /*84c0*/  ULDC UR5, c[0x0][0x600] ;  /* 0x0001800000057ab9 */ /* 0x000fe20000000800 */
[----:B------:R-:W-:Y:S01]  /*84d0*/  ULDC UR4, c[0x0][0xc] ;  /* 0x0000030000047ab9 */ /* 0x000fe20000000800 */
[----:B------:R-:W-:Y:S01]  /*84e0*/  UIADD3 UR16, UR5, -0x1, URZ ;  /* 0xffffffff05107890 */ /* 0x000fe2000fffe03f */
[C---:B------:R-:W-:Y:S01]  /*84f0*/  LOP3.LUT P2, RZ, R18.reuse, 0x7f, RZ, 0xc0, !PT ;  /* 0x0000007f12ff7812 */ /* 0x040fe2000784c0ff */
[----:B------:R-:W-:Y:S01]  /*8500*/  ULDC UR6, c[0x0][0x658] ;  /* 0x0001960000067ab9 */ /* 0x000fe20000000800 */
[----:B------:R-:W-:Y:S01]  /*8510*/  ULDC UR5, c[0x0][0x10] ;  /* 0x0000040000057ab9 */ /* 0x000fe20000000800 */
[----:B------:R-:W-:Y:S01]  /*8520*/  UMOV UR7, 0xffffffff ;  /* 0xffffffff00077882 */ /* 0x000fe20000000000 */
[----:B------:R-:W-:Y:S01]  /*8530*/  UMOV UR8, 0x1 ;  /* 0x0000000100087882 */ /* 0x000fe20000000000 */
[----:B------:R-:W-:Y:S01]  /*8540*/  UIMAD.WIDE.U32 UR4, UR4, UR5, URZ ;  /* 0x00000005040472a5 */ /* 0x000fe2000f8e003f */
[----:B------:R-:W-:Y:S01]  /*8550*/  LOP3.LUT P0, RZ, R18, 0x1f, RZ, 0xc0, !PT ;  /* 0x0000001f12ff7812 */ /* 0x000fe2000780c0ff */
[----:B------:R-:W-:Y:S01]  /*8560*/  USHF.L.U32 UR7, UR7, UR6, URZ ;  /* 0x0000000607077299 */ /* 0x000fe2000800063f */
[----:B------:R-:W-:Y:S01]  /*8570*/  BSSY B0, `(.L_x_215) ;  /* 0x00000bf000007945 */ /* 0x000fe20003800000 */
[----:B------:R-:W-:Y:S01]  /*8580*/  USHF.L.U32 UR18, UR8, UR6, URZ ;  /* 0x0000000608127299 */ /* 0x000fe2000800063f */
[----:B------:R-:W-:Y:S01]  /*8590*/  IMAD.MOV.U32 R13, RZ, RZ, 0x1 ;  /* 0x00000001ff0d7424 */ /* 0x000fe200078e00ff */
[----:B------:R-:W-:Y:S01]  /*85a0*/  LOP3.LUT R11, R19, 0x2, RZ, 0xfc, !PT ;  /* 0x00000002130b7812 */ /* 0x000fe200078efcff */
[----:B------:R-:W-:Y:S01]  /*85b0*/  ULDC UR6, c[0x0][0x14] ;  /* 0x0000050000067ab9 */ /* 0x000fe20000000800 */
[----:B------:R-:W-:Y:S01]  /*85c0*/  PLOP3.LUT P0, PT, P0, P2, PT, 0x8a, 0x0 ;  /* 0x000000000000781c */ /* 0x000fe20000705172 */
[----:B------:R-:W-:Y:S01]  /*85d0*/  UIMAD.WIDE.U32 UR20, UR4, UR6, URZ ;  /* 0x00000006041472a5 */ /* 0x000fe2000f8e003f */
[----:B------:R-:W-:Y:S01]  /*85e0*/  IMAD.MOV.U32 R12, RZ, RZ, RZ ;  /* 0x000000ffff0c7224 */ /* 0x000fe200078e00ff */
[----:B------:R-:W-:-:S02]  /*85f0*/  UIMAD UR13, UR5, UR6, URZ ;  /* 0x00000006050d72a4 */ /* 0x000fc4000f8e023f */
[----:B------:R-:W-:Y:S01]  /*8600*/  ULOP3.LUT UR17, URZ, UR7, URZ, 0x33, !UPT ;  /* 0x000000073f117292 */ /* 0x000fe2000f8e333f */
[----:B0-----:R-:W-:Y:S01]  /*8610*/  VIADD R0, R0, 0x3f ;  /* 0x0000003f00007836 */ /* 0x001fe20000000000 */
[----:B------:R-:W-:Y:S01]  /*8620*/  UIADD3 UR13, UR21, UR13, URZ ;  /* 0x0000000d150d7290 */ /* 0x000fe2000fffe03f */
[----:B------:R-:W-:-:S03]  /*8630*/  ULDC.64 UR22, c[0x0][0x198] ;  /* 0x0000660000167ab9 */ /* 0x000fc60000000a00 */
[----:B------:R-:W-:-:S04]  /*8640*/  SHF.R.S32.HI R3, RZ, 0x1f, R0 ;  /* 0x0000001fff037819 */ /* 0x000fc80000011400 */
[----:B------:R-:W-:Y:S01]  /*8650*/  LEA.HI R3, R3, R0, RZ, 0x6 ;  /* 0x0000000003037211 */ /* 0x000fe200078f30ff */
[----:B------:R-:W-:-:S03]  /*8660*/  IMAD.MOV.U32 R0, RZ, RZ, 0x1 ;  /* 0x00000001ff007424 */ /* 0x000fc600078e00ff */
[----:B------:R-:W-:-:S05]  /*8670*/  SHF.R.S32.HI R3, RZ, 0x6, R3 ;  /* 0x00000006ff037819 */ /* 0x000fca0000011403 */
[----:B------:R-:W-:-:S07]  /*8680*/  VIADD R10, R3, 0x1 ;  /* 0x00000001030a7836 */ /* 0x000fce0000000000 */
.L_x_227:
[----:B------:R-:W-:-:S03]  /*8690*/  UMOV UR4, 0xffffffff ;  /* 0xffffffff00047882 */ /* 0x000fc60000000000 */
[----:B------:R-:W-:Y:S05]  /*86a0*/  BRA.DIV UR4, `(.L_x_216) ;  /* 0x0000001204947947 */ /* 0x000fea000b800000 */
[----:B------:R-:W-:-:S13]  /*86b0*/  ELECT P6, URZ, PT ;  /* 0x00000000003f782f */ /* 0x000fda00038c0000 */
.L_x_245:
[----:B------:R-:W0:Y:S01]  /*86c0*/  LDC R4, c[0x0][0x28c] ;  /* 0x0000a300ff047b82 */ /* 0x000e220000000800 */
[----:B------:R-:W-:Y:S01]  /*86d0*/  BSSY B1, `(.L_x_217) ;  /* 0x0000037000017945 */ /* 0x000fe20003800000 */
[----:B0-----:R-:W-:-:S13]  /*86e0*/  ISETP.LT.OR P6, PT, R4, 0x1, !P6 ;  /* 0x000000010400780c */ /* 0x001fda00077c1670 */
[----:B------:R-:W-:Y:S05]  /*86f0*/  @P6 BRA `(.L_x_218) ;  /* 0x0000000000d06947 */ /* 0x000fea0003800000 */
[----:B------:R-:W-:Y:S02]  /*8700*/  IMAD R15, R9, 0xb0, RZ ;  /* 0x000000b0090f7824 */ /* 0x000fe400078e02ff */
[----:B------:R-:W-:Y:S02]  /*8710*/  IMAD.SHL.U32 R18, R7, 0x80, RZ ;  /* 0x0000008007127824 */ /* 0x000fe400078e00ff */
[----:B------:R-:W-:Y:S02]  /*8720*/  IMAD.MOV.U32 R20, RZ, RZ, RZ ;  /* 0x000000ffff147224 */ /* 0x000fe400078e00ff */
[----:B------:R-:W-:Y:S02]  /*8730*/  IMAD.MOV.U32 R4, RZ, RZ, R10 ;  /* 0x000000ffff047224 */ /* 0x000fe400078e000a */
[----:B------:R-:W-:Y:S02]  /*8740*/  IMAD.MOV.U32 R5, RZ, RZ, R0 ;  /* 0x000000ffff057224 */ /* 0x000fe400078e0000 */
[----:B------:R-:W-:-:S07]  /*8750*/  IMAD.MOV.U32 R6, RZ, RZ, R12 ;  /* 0x000000ffff067224 */ /* 0x000fce00078e000c */
.L_x_222:
[----:B------:R-:W0:Y:S01]  /*8760*/  S2R R14, SR_CgaCtaId ;  /* 0x00000000000e7919 */ /* 0x000e220000008800 */
[----:B------:R-:W-:Y:S01]  /*8770*/  MOV R7, 0x400 ;  /* 0x0000040000077802 */ /* 0x000fe20000000f00 */
[----:B------:R-:W1:Y:S03]  /*8780*/  @!P2 LDC R9, c[0x0][0x500] ;  /* 0x00014000ff09ab82 */ /* 0x000e660000000800 */
[----:B0-----:R-:W-:Y:S02]  /*8790*/  LEA R21, R14, R7, 0x18 ;  /* 0x000000070e157211 */ /* 0x001fe400078ec0ff */
[----:B------:R-:W-:-:S03]  /*87a0*/  SHF.L.U32 R7, R5, 0x1f, RZ ;  /* 0x0000001f05077819 */ /* 0x000fc600000006ff */
[----:B------:R-:W-:-:S04]  /*87b0*/  IMAD R14, R6, 0x8, R21 ;  /* 0x00000008060e7824 */ /* 0x000fc800078e0215 */
[----:B------:R-:W0:Y:S02]  /*87c0*/  SYNCS.PHASECHK.TRANS64.TRYWAIT P1, [R14+URZ+0x58], R7 ;  /* 0x000058070e0075a7 */ /* 0x000e24000802017f */
[----:B01----:R-:W-:Y:S05]  /*87d0*/  @!P1 BRA `(.L_x_219) ;  /* 0x0000001000689947 */ /* 0x003fea0003800000 */
.L_x_246:
[----:B0-----:R-:W-:Y:S01]  /*87e0*/  PRMT R7, R11, 0x9910, RZ ;  /* 0x000099100b077816 */ /* 0x001fe200000000ff */
[----:B------:R0:W-:Y:S03]  /*87f0*/  @!P2 SYNCS.ARRIVE.TRANS64 RZ, [R14+URZ], R9 ;  /* 0x000000090effa9a7 */ /* 0x0001e6000800003f */
[----:B------:R-:W-:-:S13]  /*8800*/  ISETP.NE.AND P1, PT, R7, 0x2, PT ;  /* 0x000000020700780c */ /* 0x000fda0003f25270 */
[----:B0-----:R-:W-:Y:S05]  /*8810*/  @P1 BRA `(.L_x_220) ;  /* 0x0000000000041947 */ /* 0x001fea0003800000 */
[----:B------:R-:W-:Y:S01]  /*8820*/  BPT.TRAP 0x1 ;  /* 0x000000040000795c */ /* 0x000fe20000300000 */
.L_x_220:
[----:B------:R-:W-:Y:S05]  /*8830*/  @P0 BRA `(.L_x_221) ;  /* 0x0000000000040947 */ /* 0x000fea0003800000 */
[----:B------:R-:W-:Y:S01]  /*8840*/  BPT.TRAP 0x1 ;  /* 0x000000040000795c */ /* 0x000fe20000300000 */
.L_x_221:
[--C-:B------:R-:W-:Y:S01]  /*8850*/  IMAD R7, R6, 0x2000, R21.reuse ;  /* 0x0000200006077824 */ /* 0x100fe200078e0215 */
[----:B------:R-:W-:Y:S01]  /*8860*/  R2UR UR9, R14 ;  /* 0x000000000e0972ca */ /* 0x000fe200000e0000 */
[----:B------:R-:W-:Y:S01]  /*8870*/  IMAD R21, R6, 0x2c00, R21 ;  /* 0x00002c0006157824 */ /* 0x000fe200078e0215 */
[----:B------:R-:W-:Y:S01]  /*8880*/  UIADD3 UR4, UP0, UR22, 0xf0, URZ ;  /* 0x000000f016047890 */ /* 0x000fe2000ff1e03f */
[----:B------:R-:W-:Y:S01]  /*8890*/  VIADD R4, R4, 0xffffffff ;  /* 0xffffffff04047836 */ /* 0x000fe20000000000 */
[----:B------:R-:W-:Y:S01]  /*88a0*/  R2UR UR5, R7 ;  /* 0x00000000070572ca */ /* 0x000fe200000e0000 */
[----:B------:R-:W-:Y:S01]  /*88b0*/  UIADD3 UR24, UP1, UR22, 0x1f0, URZ ;  /* 0x000001f016187890 */ /* 0x000fe2000ff3e03f */
[----:B------:R-:W-:Y:S01]  /*88c0*/  R2UR UR8, R21 ;  /* 0x00000000150872ca */ /* 0x000fe200000e0000 */
[----:B------:R-:W-:Y:S01]  /*88d0*/  VIADD R6, R6, 0x1 ;  /* 0x0000000106067836 */ /* 0x000fe20000000000 */
[----:B------:R-:W-:Y:S01]  /*88e0*/  R2UR UR11, R18 ;  /* 0x00000000120b72ca */ /* 0x000fe200000e0000 */
[----:B------:R-:W-:Y:S01]  /*88f0*/  UIADD3.X UR25, URZ, UR23, URZ, UP1, !UPT ;  /* 0x000000173f197290 */ /* 0x000fe20008ffe43f */
[----:B------:R-:W-:Y:S01]  /*8900*/  R2UR UR10, R20 ;  /* 0x00000000140a72ca */ /* 0x000fe200000e0000 */
[----:B------:R-:W-:Y:S01]  /*8910*/  UMOV UR6, 0x0 ;  /* 0x0000000000067882 */ /* 0x000fe20000000000 */
[----:B------:R-:W-:Y:S01]  /*8920*/  R2UR UR12, R8 ;  /* 0x00000000080c72ca */ /* 0x000fe200000e0000 */
[----:B------:R-:W-:Y:S01]  /*8930*/  UMOV UR7, 0x10000000 ;  /* 0x1000000000077882 */ /* 0x000fe20000000000 */
[----:B------:R-:W-:Y:S01]  /*8940*/  R2UR UR19, R15 ;  /* 0x000000000f1372ca */ /* 0x000fe200000e0000 */
[----:B------:R-:W-:Y:S01]  /*8950*/  VIADD R20, R20, 0x40 ;  /* 0x0000004014147836 */ /* 0x000fe20000000000 */
[----:B------:R-:W-:Y:S01]  /*8960*/  ISETP.GT.AND P3, PT, R4, 0x1, PT ;  /* 0x000000010400780c */ /* 0x000fe20003f64270 */
[----:B------:R-:W-:Y:S01]  /*8970*/  UIADD3 UR14, UR5, 0x180, URZ ;  /* 0x00000180050e7890 */ /* 0x000fe2000fffe03f */
[----:B------:R-:W-:Y:S01]  /*8980*/  ISETP.NE.AND P1, PT, R6, 0xb, PT ;  /* 0x0000000b0600780c */ /* 0x000fe20003f25270 */
[----:B------:R-:W-:-:S02]  /*8990*/  UIADD3.X UR5, URZ, UR23, URZ, UP0, !UPT ;  /* 0x000000173f057290 */ /* 0x000fc400087fe43f */
[----:B------:R-:W-:Y:S01]  /*89a0*/  UIADD3 UR15, UR8, 0x16180, URZ ;  /* 0x00016180080f7890 */ /* 0x000fe2000fffe03f */
[----:B------:R-:W-:Y:S02]  /*89b0*/  SEL R14, RZ, 0x1, P1 ;  /* 0x00000001ff0e7807 */ /* 0x000fe40000800000 */
[----:B------:R-:W-:Y:S01]  /*89c0*/  UMOV UR8, UR14 ;  /* 0x0000000e00087c82 */ /* 0x000fe20008000000 */
[----:B------:R-:W-:Y:S02]  /*89d0*/  SEL R6, R6, RZ, P1 ;  /* 0x000000ff06067207 */ /* 0x000fe40000800000 */
[----:B------:R-:W-:Y:S01]  /*89e0*/  LOP3.LUT R5, R5, R14, RZ, 0x3c, !PT ;  /* 0x0000000e05057212 */ /* 0x000fe200078e3cff */
[----:B------:R0:W-:Y:S02]  /*89f0*/  UTMALDG.3D [UR8], [UR4], desc[UR6] ;  /* 0x00000608040075b4 */ /* 0x0001e40008011000 */
[----:B0-----:R-:W-:Y:S01]  /*8a00*/  UMOV UR8, UR15 ;  /* 0x0000000f00087c82 */ /* 0x001fe20008000000 */
[----:B------:R-:W-:-:S02]  /*8a10*/  UMOV UR11, UR19 ;  /* 0x00000013000b7c82 */ /* 0x000fc40008000000 */
[----:B------:R0:W-:Y:S02]  /*8a20*/  UTMALDG.3D [UR8], [UR24], desc[UR6] ;  /* 0x00000608180075b4 */ /* 0x0001e40008011000 */
[----:B0-----:R-:W-:Y:S05]  /*8a30*/  @P3 BRA `(.L_x_222) ;  /* 0xfffffffc00483947 */ /* 0x001fea000383ffff */
.L_x_218:
[----:B------:R-:W-:Y:S05]  /*8a40*/  BSYNC B1 ;  /* 0x0000000000017941 */ /* 0x000fea0003800000 */
.L_x_217:
[----:B------:R-:W-:Y:S01]  /*8a50*/  LOP3.LUT P3, RZ, R13, 0xff, RZ, 0xc0, !PT ;  /* 0x000000ff0dff7812 */ /* 0x000fe2000786c0ff */
[----:B------:R-:W-:Y:S01]  /*8a60*/  IMAD.IADD R12, R3, 0x1, R12 ;  /* 0x00000001030c7824 */ /* 0x000fe200078e020c */
[----:B------:R-:W-:Y:S01]  /*8a70*/  IADD3 R16, P4, R16, UR20, RZ ;  /* 0x0000001410107c10 */ /* 0x000fe2000ff9e0ff */
[----:B------:R-:W-:Y:S01]  /*8a80*/  ULDC.64 UR4, c[0x0][0x650] ;  /* 0x0001940000047ab9 */ /* 0x000fe20000000a00 */
[----:B------:R-:W-:Y:S01]  /*8a90*/  BSSY B1, `(.L_x_223) ;  /* 0x000006a000017945 */ /* 0x000fe20003800000 */
[----:B------:R-:W-:Y:S01]  /*8aa0*/  IMAD.MOV.U32 R9, RZ, RZ, -0x1 ;  /* 0xffffffffff097424 */ /* 0x000fe200078e00ff */
[----:B------:R-:W-:Y:S01]  /*8ab0*/  ISETP.GT.U32.AND P1, PT, R12, 0xa, PT ;  /* 0x0000000a0c00780c */ /* 0x000fe20003f24070 */
[----:B------:R-:W-:Y:S01]  /*8ac0*/  IMAD.MOV.U32 R8, RZ, RZ, -0x1 ;  /* 0xffffffffff087424 */ /* 0x000fe200078e00ff */
[----:B------:R-:W-:Y:S02]  /*8ad0*/  IADD3.X R17, R17, UR13, RZ, P4, !PT ;  /* 0x0000000d11117c10 */ /* 0x000fe4000a7fe4ff */
[----:B------:R-:W-:-:S02]  /*8ae0*/  ISETP.LT.U32.AND P1, PT, R3, 0xb, P1 ;  /* 0x0000000b0300780c */ /* 0x000fc40000f21070 */
[----:B------:R-:W-:Y:S01]  /*8af0*/  PRMT R13, RZ, 0x7610, R13 ;  /* 0x00007610ff0d7816 */ /* 0x000fe2000000000d */
[----:B------:R-:W0:Y:S01]  /*8b00*/  @P3 S2R R5, SR_CgaCtaId ;  /* 0x0000000000053919 */ /* 0x000e220000008800 */
[----:B------:R-:W-:-:S04]  /*8b10*/  @P3 MOV R4, 0x400 ;  /* 0x0000040000043802 */ /* 0x000fc80000000f00 */
[----:B0-----:R-:W-:Y:S01]  /*8b20*/  @P3 LEA R6, R5, R4, 0x18 ;  /* 0x0000000405063211 */ /* 0x001fe200078ec0ff */
[----:B------:R-:W-:-:S03]  /*8b30*/  IMAD.WIDE.U32 R4, R12, -0x45d1745d, RZ ;  /* 0xba2e8ba30c047825 */ /* 0x000fc600078e00ff */
[----:B------:R0:W-:Y:S01]  /*8b40*/  @P3 SYNCS.ARRIVE.TRANS64.A1T0 RZ, [R6+URZ+0xc8], RZ ;  /* 0x0000c8ff06ff39a7 */ /* 0x0001e2000810003f */
[----:B------:R-:W-:Y:S02]  /*8b50*/  ISETP.GE.U32.AND P3, PT, R3, 0xb, PT ;  /* 0x0000000b0300780c */ /* 0x000fe40003f66070 */
[----:B------:R-:W-:Y:S02]  /*8b60*/  SHF.R.U32.HI R7, RZ, 0x3, R5 ;  /* 0x00000003ff077819 */ /* 0x000fe40000011605 */
[----:B------:R-:W-:Y:S02]  /*8b70*/  SEL R5, RZ, 0x1, !P1 ;  /* 0x00000001ff057807 */ /* 0x000fe40004800000 */
[----:B------:R-:W-:Y:S01]  /*8b80*/  ISETP.GE.U32.AND P1, PT, R16, UR4, PT ;  /* 0x0000000410007c0c */ /* 0x000fe2000bf26070 */
[----:B------:R-:W-:Y:S01]  /*8b90*/  IMAD R12, R7, -0xb, R12 ;  /* 0xfffffff5070c7824 */ /* 0x000fe200078e020c */
[----:B------:R-:W-:Y:S02]  /*8ba0*/  LOP3.LUT R0, R0, R5, RZ, 0x3c, !PT ;  /* 0x0000000500007212 */ /* 0x000fe400078e3cff */
[----:B------:R-:W-:-:S02]  /*8bb0*/  ISETP.GE.U32.AND.EX P1, PT, R17, UR5, PT, P1 ;  /* 0x0000000511007c0c */ /* 0x000fc4000bf26110 */
[----:B------:R-:W-:Y:S02]  /*8bc0*/  PRMT R4, RZ, 0x7610, R4 ;  /* 0x00007610ff047816 */ /* 0x000fe40000000004 */
[----:B------:R-:W-:Y:S01]  /*8bd0*/  @P3 LOP3.LUT R0, R0, 0x1, R7, 0x78, !PT ;  /* 0x0000000100003812 */ /* 0x000fe200078e7807 */
[----:B------:R-:W-:-:S08]  /*8be0*/  IMAD.MOV.U32 R7, RZ, RZ, -0x1 ;  /* 0xffffffffff077424 */ /* 0x000fd000078e00ff */
[----:B0-----:R-:W-:Y:S05]  /*8bf0*/  @P1 BRA `(.L_x_224) ;  /* 0x00000004004c1947 */ /* 0x001fea0003800000 */
[----:B------:R-:W-:Y:S01]  /*8c00*/  ULDC.64 UR4, c[0x0][0x628] ;  /* 0x00018a0000047ab9 */ /* 0x000fe20000000a00 */
[----:B------:R-:W0:Y:S01]  /*8c10*/  S2R R15, SR_CTAID.X ;  /* 0x00000000000f7919 */ /* 0x000e220000002500 */
[----:B------:R-:W-:Y:S01]  /*8c20*/  ISETP.NE.U32.AND P1, PT, RZ, UR4, PT ;  /* 0x00000004ff007c0c */ /* 0x000fe2000bf25070 */
[----:B------:R-:W-:Y:S01]  /*8c30*/  ULDC UR7, c[0x0][0x630] ;  /* 0x00018c0000077ab9 */ /* 0x000fe20000000800 */
[----:B------:R-:W-:Y:S01]  /*8c40*/  IMAD.MOV.U32 R4, RZ, RZ, R16 ;  /* 0x000000ffff047224 */ /* 0x000fe200078e0010 */
[----:B------:R-:W1:Y:S01]  /*8c50*/  S2R R14, SR_CTAID.Y ;  /* 0x00000000000e7919 */ /* 0x000e620000002600 */
[----:B------:R-:W-:Y:S01]  /*8c60*/  ISETP.NE.AND.EX P1, PT, RZ, UR5, PT, P1 ;  /* 0x00000005ff007c0c */ /* 0x000fe2000bf25310 */
[----:B------:R-:W-:-:S12]  /*8c70*/  IMAD.MOV.U32 R5, RZ, RZ, R17 ;  /* 0x000000ffff057224 */ /* 0x000fd800078e0011 */
[----:B------:R-:W-:Y:S05]  /*8c80*/  @!P1 BRA `(.L_x_225) ;  /* 0x0000000000289947 */ /* 0x000fea0003800000 */
[----:B------:R-:W-:Y:S02]  /*8c90*/  ULDC UR6, c[0x0][0x634] ;  /* 0x00018d0000067ab9 */ /* 0x000fe40000000800 */
[----:B------:R-:W-:-:S05]  /*8ca0*/  IADD3 R9, P1, R16, UR6, RZ ;  /* 0x0000000610097c10 */ /* 0x000fca000ff3e0ff */
[----:B------:R-:W-:-:S04]  /*8cb0*/  IMAD.X R21, RZ, RZ, R17, P1 ;  /* 0x000000ffff157224 */ /* 0x000fc800008e0611 */
[----:B------:R-:W-:-:S04]  /*8cc0*/  IMAD.WIDE.U32 R6, R21, UR4, RZ ;  /* 0x0000000415067c25 */ /* 0x000fc8000f8e00ff */
[----:B------:R-:W-:-:S04]  /*8cd0*/  IMAD.WIDE.U32 R6, P1, R9, UR5, R6 ;  /* 0x0000000509067c25 */ /* 0x000fc8000f820006 */
[----:B------:R-:W-:-:S04]  /*8ce0*/  IMAD.WIDE.U32 R8, R9, UR4, RZ ;  /* 0x0000000409087c25 */ /* 0x000fc8000f8e00ff */
[----:B------:R-:W-:Y:S01]  /*8cf0*/  IMAD.X R5, RZ, RZ, RZ, P1 ;  /* 0x000000ffff057224 */ /* 0x000fe200008e06ff */
[----:B------:R-:W-:Y:S01]  /*8d00*/  IADD3 RZ, P1, R9, R6, RZ ;  /* 0x0000000609ff7210 */ /* 0x000fe20007f3e0ff */
[----:B------:R-:W-:-:S04]  /*8d10*/  IMAD.MOV.U32 R4, RZ, RZ, R7 ;  /* 0x000000ffff047224 */ /* 0x000fc800078e0007 */
[----:B------:R-:W-:-:S08]  /*8d20*/  IMAD.WIDE.U32.X R4, R21, UR5, R4, P1 ;  /* 0x0000000515047c25 */ /* 0x000fd000088e0404 */
.L_x_225:
[--C-:B------:R-:W-:Y:S01]  /*8d30*/  SHF.R.U64 R8, R4, UR7, R5.reuse ;  /* 0x0000000704087c19 */ /* 0x100fe20008001205 */
[----:B------:R-:W-:Y:S01]  /*8d40*/  ULDC.64 UR4, c[0x0][0x620] ;  /* 0x0001880000047ab9 */ /* 0x000fe20000000a00 */
[----:B------:R-:W-:Y:S01]  /*8d50*/  SHF.R.U32.HI R4, RZ, UR7, R5 ;  /* 0x00000007ff047c19 */ /* 0x000fe20008011605 */
[----:B------:R-:W2:Y:S01]  /*8d60*/  LDC R24, c[0x0][0x144] ;  /* 0x00005100ff187b82 */ /* 0x000ea20000000800 */
[----:B------:R-:W-:Y:S01]  /*8d70*/  IADD3 R7, P1, RZ, -R8, RZ ;  /* 0x80000008ff077210 */ /* 0x000fe20007f3e0ff */
[----:B------:R-:W-:Y:S01]  /*8d80*/  ULDC.64 UR8, c[0x0][0x640] ;  /* 0x0001900000087ab9 */ /* 0x000fe20000000a00 */
[----:B0-----:R-:W-:Y:S01]  /*8d90*/  I2FP.F32.U32 R9, R15 ;  /* 0x0000000f00097245 */ /* 0x001fe20000201000 */
[----:B------:R-:W-:Y:S02]  /*8da0*/  ULDC UR6, c[0x0][0x608] ;  /* 0x0001820000067ab9 */ /* 0x000fe40000000800 */
[----:B------:R-:W-:Y:S01]  /*8db0*/  IMAD.X R4, RZ, RZ, ~R4, P1 ;  /* 0x000000ffff047224 */ /* 0x000fe200008e0e04 */
[----:B------:R-:W-:Y:S01]  /*8dc0*/  ISETP.NE.U32.AND P1, PT, RZ, UR8, PT ;  /* 0x00000008ff007c0c */ /* 0x000fe2000bf25070 */
[----:B------:R-:W0:Y:S02]  /*8dd0*/  LDC R21, c[0x0][0x148] ;  /* 0x00005200ff157b82 */ /* 0x000e240000000800 */
[----:B------:R-:W-:Y:S01]  /*8de0*/  IMAD R6, R4, UR4, RZ ;  /* 0x0000000404067c24 */ /* 0x000fe2000f8e02ff */
[----:B------:R-:W-:Y:S01]  /*8df0*/  ISETP.NE.AND.EX P1, PT, RZ, UR9, PT, P1 ;  /* 0x00000009ff007c0c */ /* 0x000fe2000bf25310 */
[----:B------:R-:W-:Y:S01]  /*8e00*/  IMAD.WIDE.U32 R4, R7, UR4, R16 ;  /* 0x0000000407047c25 */ /* 0x000fe2000f8e0010 */
[----:B------:R-:W-:-:S03]  /*8e10*/  ULDC UR4, c[0x0][0x150] ;  /* 0x0000540000047ab9 */ /* 0x000fc60000000800 */
[----:B------:R-:W-:Y:S02]  /*8e20*/  IMAD R7, R7, UR5, R6 ;  /* 0x0000000507077c24 */ /* 0x000fe4000f8e0206 */
[----:B------:R-:W-:Y:S01]  /*8e30*/  FMUL R6, R9, UR4 ;  /* 0x0000000409067c20 */ /* 0x000fe20008400000 */
[----:B------:R-:W-:Y:S01]  /*8e40*/  ULDC UR4, c[0x0][0x618] ;  /* 0x0001860000047ab9 */ /* 0x000fe20000000800 */
[----:B------:R-:W-:Y:S01]  /*8e50*/  ULDC UR5, c[0x0][0x154] ;  /* 0x0000550000057ab9 */ /* 0x000fe20000000800 */
[----:B------:R-:W-:-:S03]  /*8e60*/  IMAD.IADD R5, R5, 0x1, R7 ;  /* 0x0000000105057824 */ /* 0x000fc600078e0207 */
[----:B------:R-:W3:Y:S02]  /*8e70*/  F2I.U32.TRUNC.NTZ R6, R6 ;  /* 0x0000000600067305 */ /* 0x000ee4000020f000 */
[----:B------:R-:W-:Y:S02]  /*8e80*/  SHF.R.U64 R9, R4, UR4, R5 ;  /* 0x0000000404097c19 */ /* 0x000fe40008001205 */
[----:B-1----:R-:W-:-:S05]  /*8e90*/  I2FP.F32.U32 R4, R14 ;  /* 0x0000000e00047245 */ /* 0x002fca0000201000 */
[----:B------:R-:W-:Y:S01]  /*8ea0*/  FMUL R22, R4, UR5 ;  /* 0x0000000504167c20 */ /* 0x000fe20008400000 */
[----:B------:R-:W-:Y:S01]  /*8eb0*/  SHF.R.U32.HI R4, RZ, UR4, R5 ;  /* 0x00000004ff047c19 */ /* 0x000fe20008011605 */
[----:B------:R-:W-:-:S03]  /*8ec0*/  ULDC UR4, c[0x0][0x658] ;  /* 0x0001960000047ab9 */ /* 0x000fc60000000800 */
[--C-:B------:R-:W-:Y:S01]  /*8ed0*/  SHF.R.U64 R20, R9, UR6, R4.reuse ;  /* 0x0000000609147c19 */ /* 0x100fe20008001204 */
[----:B------:R-:W1:Y:S01]  /*8ee0*/  F2I.U32.TRUNC.NTZ R22, R22 ;  /* 0x0000001600167305 */ /* 0x000e62000020f000 */
[----:B------:R-:W-:Y:S01]  /*8ef0*/  SHF.R.U32.HI R5, RZ, UR6, R4 ;  /* 0x00000006ff057c19 */ /* 0x000fe20008011604 */
[----:B---3--:R-:W-:-:S03]  /*8f00*/  IMAD.MOV R6, RZ, RZ, -R6 ;  /* 0x000000ffff067224 */ /* 0x008fc600078e0a06 */
[----:B------:R-:W-:Y:S01]  /*8f10*/  SHF.R.U64 R18, R20, UR4, R5 ;  /* 0x0000000414127c19 */ /* 0x000fe20008001205 */
[----:B--2---:R-:W-:Y:S01]  /*8f20*/  IMAD R15, R24, R6, R15 ;  /* 0x00000006180f7224 */ /* 0x004fe200078e020f */
[----:B------:R-:W-:-:S03]  /*8f30*/  SHF.R.U32.HI R23, RZ, UR4, R5 ;  /* 0x00000004ff177c19 */ /* 0x000fc60008011605 */
[----:B------:R-:W-:Y:S02]  /*8f40*/  IMAD.MOV.U32 R4, RZ, RZ, R18 ;  /* 0x000000ffff047224 */ /* 0x000fe400078e0012 */
[----:B------:R-:W-:Y:S01]  /*8f50*/  IMAD.MOV.U32 R5, RZ, RZ, R23 ;  /* 0x000000ffff057224 */ /* 0x000fe200078e0017 */
[----:B-1----:R-:W-:Y:S06]  /*8f60*/  @!P1 BRA `(.L_x_226) ;  /* 0x0000000000289947 */ /* 0x002fec0003800000 */
[----:B------:R-:W-:Y:S02]  /*8f70*/  ULDC UR4, c[0x0][0x64c] ;  /* 0x0001930000047ab9 */ /* 0x000fe40000000800 */
[----:B------:R-:W-:-:S05]  /*8f80*/  IADD3 R5, P1, R18, UR4, RZ ;  /* 0x0000000412057c10 */ /* 0x000fca000ff3e0ff */
[----:B------:R-:W-:-:S04]  /*8f90*/  IMAD.X R23, RZ, RZ, R23, P1 ;  /* 0x000000ffff177224 */ /* 0x000fc800008e0617 */
[----:B------:R-:W-:-:S04]  /*8fa0*/  IMAD.WIDE.U32 R6, R23, UR8, RZ ;  /* 0x0000000817067c25 */ /* 0x000fc8000f8e00ff */
[----:B------:R-:W-:-:S04]  /*8fb0*/  IMAD.WIDE.U32 R6, P1, R5, UR9, R6 ;  /* 0x0000000905067c25 */ /* 0x000fc8000f820006 */
[----:B------:R-:W-:-:S04]  /*8fc0*/  IMAD.WIDE.U32 R4, R5, UR8, RZ ;  /* 0x0000000805047c25 */ /* 0x000fc8000f8e00ff */
[----:B------:R-:W-:Y:S01]  /*8fd0*/  IMAD.MOV.U32 R4, RZ, RZ, R7 ;  /* 0x000000ffff047224 */ /* 0x000fe200078e0007 */
[----:B------:R-:W-:Y:S01]  /*8fe0*/  IADD3 RZ, P3, R5, R6, RZ ;  /* 0x0000000605ff7210 */ /* 0x000fe20007f7e0ff */
[----:B------:R-:W-:-:S04]  /*8ff0*/  IMAD.X R5, RZ, RZ, RZ, P1 ;  /* 0x000000ffff057224 */ /* 0x000fc800008e06ff */
[----:B------:R-:W-:-:S08]  /*9000*/  IMAD.WIDE.U32.X R4, R23, UR9, R4, P3 ;  /* 0x0000000917047c25 */ /* 0x000fd000098e0404 */
.L_x_226:
[----:B------:R-:W-:Y:S01]  /*9010*/  ISETP.NE.AND P1, PT, R2, 0x1, PT ;  /* 0x000000010200780c */ /* 0x000fe20003f25270 */
[----:B------:R-:W-:Y:S01]  /*9020*/  ULDC UR4, c[0x0][0x648] ;  /* 0x0001920000047ab9 */ /* 0x000fe20000000800 */
[----:B------:R-:W-:Y:S01]  /*9030*/  LOP3.LUT R20, R20, UR17, RZ, 0xc0, !PT ;  /* 0x0000001114147c12 */ /* 0x000fe2000f8ec0ff */
[----:B------:R-:W-:Y:S01]  /*9040*/  IMAD.MOV R22, RZ, RZ, -R22 ;  /* 0x000000ffff167224 */ /* 0x000fe200078e0a16 */
[----:B------:R-:W-:Y:S01]  /*9050*/  SHF.R.U64 R5, R4, UR4, R5 ;  /* 0x0000000404057c19 */ /* 0x000fe20008001205 */
[----:B------:R-:W-:Y:S01]  /*9060*/  ULDC UR4, c[0x0][0x638] ;  /* 0x00018e0000047ab9 */ /* 0x000fe20000000800 */
[----:B------:R-:W-:Y:S01]  /*9070*/  LOP3.LUT R9, R9, UR16, RZ, 0xc0, !PT ;  /* 0x0000001009097c12 */ /* 0x000fe2000f8ec0ff */
[----:B------:R-:W-:Y:S01]  /*9080*/  ULDC UR5, c[0x0][0x610] ;  /* 0x0001840000057ab9 */ /* 0x000fe20000000800 */
[----:B------:R-:W-:Y:S02]  /*9090*/  IMAD.MOV.U32 R4, RZ, RZ, 0x1 ;  /* 0x00000001ff047424 */ /* 0x000fe400078e00ff */
[----:B------:R-:W-:-:S02]  /*90a0*/  IMAD.MOV R7, RZ, RZ, -R5 ;  /* 0x000000ffff077224 */ /* 0x000fc400078e0a05 */
[----:B------:R-:W-:Y:S02]  /*90b0*/  IMAD R20, R5, UR18, R20 ;  /* 0x0000001205147c24 */ /* 0x000fe4000f8e0214 */
[----:B0-----:R-:W-:Y:S02]  /*90c0*/  @P1 IMAD R15, R21, R22, R14 ;  /* 0x00000016150f1224 */ /* 0x001fe400078e020e */
[----:B------:R-:W-:Y:S01]  /*90d0*/  IMAD R18, R7, UR4, R18 ;  /* 0x0000000407127c24 */ /* 0x000fe2000f8e0212 */
[----:B------:R-:W-:Y:S01]  /*90e0*/  ULDC UR4, c[0x0][0x600] ;  /* 0x0001800000047ab9 */ /* 0x000fe20000000800 */
[----:B------:R-:W-:Y:S02]  /*90f0*/  IMAD R15, R20, UR5, R15 ;  /* 0x00000005140f7c24 */ /* 0x000fe4000f8e020f */
[----:B------:R-:W-:-:S05]  /*9100*/  IMAD R18, R18, UR4, R9 ;  /* 0x0000000412127c24 */ /* 0x000fca000f8e0209 */
[----:B------:R-:W-:Y:S02]  /*9110*/  SEL R9, R18, R15, !P1 ;  /* 0x0000000f12097207 */ /* 0x000fe40004800000 */
[----:B------:R-:W-:-:S07]  /*9120*/  SEL R7, R15, R18, !P1 ;  /* 0x000000120f077207 */ /* 0x000fce0004800000 */
.L_x_224:
[----:B------:R-:W-:Y:S05]  /*9130*/  BSYNC B1 ;  /* 0x0000000000017941 */ /* 0x000fea0003800000 */
.L_x_223:
[----:B------:R-:W-:-:S13]  /*9140*/  LOP3.LUT P1, RZ, R4, 0xff, RZ, 0xc0, !PT ;  /* 0x000000ff04ff7812 */ /* 0x000fda000782c0ff */
[----:B------:R-:W-:Y:S05]  /*9150*/  @P1 BRA `(.L_x_227) ;  /* 0xfffffff4004c1947 */ /* 0x000fea000383ffff */
[----:B------:R-:W-:Y:S05]  /*9160*/  BSYNC B0 ;  /* 0x0000000000007941 */ /* 0x000fea0003800000 */
.L_x_215:
[----:B------:R-:W-:-:S03]  /*9170*/  UMOV UR4, 0xffffffff ;  /* 0xffffffff00047882 */ /* 0x000fc60000000000 */
[----:B------:R-:W-:Y:S05]  /*9180*/  BRA.DIV UR4, `(.L_x_228) ;  /* 0x0000000a04107947 */ /* 0x000fea000b800000 */
[----:B------:R-:W-:-:S13]  /*9190*/  ELECT P6, URZ, PT ;  /* 0x00000000003f782f */ /* 0x000fda00038c0000 */
.L_x_249:
[----:B------:R-:W-:Y:S04]  /*91a0*/  BSSY B0, `(.L_x_229) ;  /* 0x000006a000007945 */ /* 0x000fe80003800000 */
[----:B------:R-:W-:Y:S05]  /*91b0*/  @!P6 BRA `(.L_x_230) ;  /* 0x0000000400a0e947 */ /* 0x000fea0003800000 */
[----:B------:R-:W-:-:S04]  /*91c0*/  LOP3.LUT R19, R19, 0x2, RZ, 0xfc, !PT ;  /* 0x0000000213137812 */ /* 0x000fc800078efcff */
[----:B------:R-:W-:-:S13]  /*91d0*/  ISETP.NE.AND P0, PT, R19, 0x3, PT ;  /* 0x000000031300780c */ /* 0x000fda0003f05270 */
[----:B------:R-:W-:Y:S05]  /*91e0*/  @!P0 BRA `(.L_x_231) ;  /* 0x0000000000048947 */ /* 0x000fea0003800000 */
[----:B------:R-:W-:Y:S01]  /*91f0*/  BPT.TRAP 0x1 ;  /* 0x000000040000795c */ /* 0x000fe20000300000 */
.L_x_231:
[----:B------:R-:W0:Y:S01]  /*9200*/  S2R R3, SR_CgaCtaId ;  /* 0x0000000000037919 */ /* 0x000e220000008800 */
[----:B------:R-:W-:-:S04]  /*9210*/  MOV R2, 0x400 ;  /* 0x0000040000027802 */ /* 0x000fc80000000f00 */
[----:B0-----:R-:W-:Y:S02]  /*9220*/  LEA R3, R3, R2, 0x18 ;  /* 0x0000000203037211 */ /* 0x001fe400078ec0ff */
[----:B------:R-:W-:-:S03]  /*9230*/  SHF.L.U32 R2, R0, 0x1f, RZ ;  /* 0x0000001f00027819 */ /* 0x000fc600000006ff */
[----:B------:R-:W-:-:S04]  /*9240*/  VIADD R3, R3, 0x58 ;  /* 0x0000005803037836 */ /* 0x000fc80000000000 */
[C---:B------:R-:W-:Y:S02]  /*9250*/  IMAD R7, R12.reuse, 0x8, R3 ;  /* 0x000000080c077824 */ /* 0x040fe400078e0203 */
[----:B------:R-:W-:Y:S02]  /*9260*/  VIADD R12, R12, 0x1 ;  /* 0x000000010c0c7836 */ /* 0x000fe40000000000 */
[----:B------:R-:W0:Y:S03]  /*9270*/  SYNCS.PHASECHK.TRANS64.TRYWAIT P0, [R7+URZ], R2 ;  /* 0x00000002070075a7 */ /* 0x000e26000800017f */
[----:B------:R-:W-:-:S04]  /*9280*/  ISETP.NE.AND P1, PT, R12, 0xb, PT ;  /* 0x0000000b0c00780c */ /* 0x000fc80003f25270 */
[----:B------:R-:W-:Y:S02]  /*9290*/  SEL R5, RZ, 0x1, P1 ;  /* 0x00000001ff057807 */ /* 0x000fe40000800000 */
[----:B------:R-:W-:Y:S02]  /*92a0*/  SEL R12, R12, RZ, P1 ;  /* 0x000000ff0c0c7207 */ /* 0x000fe40000800000 */
[----:B------:R-:W-:-:S03]  /*92b0*/  LOP3.LUT R5, R0, R5, RZ, 0x3c, !PT ;  /* 0x0000000500057212 */ /* 0x000fc600078e3cff */
[----:B------:R-:W-:Y:S01]  /*92c0*/  IMAD R9, R12, 0x8, R3 ;  /* 0x000000080c097824 */ /* 0x000fe200078e0203 */
[----:B------:R-:W-:Y:S01]  /*92d0*/  SHF.L.U32 R4, R5, 0x1f, RZ ;  /* 0x0000001f05047819 */ /* 0x000fe200000006ff */
[----:B0-----:R-:W-:Y:S06]  /*92e0*/  @!P0 BRA `(.L_x_232) ;  /* 0x0000000400d88947 */ /* 0x001fec0003800000 */
.L_x_250:
[----:B------:R-:W1:Y:S01]  /*92f0*/  SYNCS.PHASECHK.TRANS64.TRYWAIT P0, [R9+URZ], R4 ;  /* 0x00000004090075a7 */ /* 0x000e62000800017f */
[----:B------:R-:W-:-:S05]  /*9300*/  VIADD R0, R12, 0x1 ;  /* 0x000000010c007836 */ /* 0x000fca0000000000 */
[----:B------:R-:W-:-:S04]  /*9310*/  ISETP.NE.AND P1, PT, R0, 0xb, PT ;  /* 0x0000000b0000780c */ /* 0x000fc80003f25270 */
[----:B0-----:R-:W-:Y:S02]  /*9320*/  SEL R2, RZ, 0x1, P1 ;  /* 0x00000001ff027807 */ /* 0x001fe40000800000 */
[----:B------:R-:W-:Y:S02]  /*9330*/  SEL R0, R0, RZ, P1 ;  /* 0x000000ff00007207 */ /* 0x000fe40000800000 */
[----:B------:R-:W-:-:S03]  /*9340*/  LOP3.LUT R7, R5, R2, RZ, 0x3c, !PT ;  /* 0x0000000205077212 */ /* 0x000fc600078e3cff */
[----:B------:R-:W-:Y:S01]  /*9350*/  IMAD R6, R0, 0x8, R3 ;  /* 0x0000000800067824 */ /* 0x000fe200078e0203 */
[----:B------:R-:W-:Y:S01]  /*9360*/  SHF.L.U32 R5, R7, 0x1f, RZ ;  /* 0x0000001f07057819 */ /* 0x000fe200000006ff */
[----:B-1----:R-:W-:Y:S06]  /*9370*/  @!P0 BRA `(.L_x_233) ;  /* 0x0000000400c88947 */ /* 0x002fec0003800000 */
.L_x_251:
[----:B------:R-:W1:Y:S01]  /*9380*/  SYNCS.PHASECHK.TRANS64.TRYWAIT P0, [R6+URZ], R5 ;  /* 0x00000005060075a7 */ /* 0x000e62000800017f */
[----:B------:R-:W-:-:S05]  /*9390*/  VIADD R0, R0, 0x1 ;  /* 0x0000000100007836 */ /* 0x000fca0000000000 */
[----:B------:R-:W-:-:S04]  /*93a0*/  ISETP.NE.AND P1, PT, R0, 0xb, PT ;  /* 0x0000000b0000780c */ /* 0x000fc80003f25270 */
[----:B------:R-:W-:Y:S02]  /*93b0*/  SEL R2, RZ, 0x1, P1 ;  /* 0x00000001ff027807 */ /* 0x000fe40000800000 */
[----:B------:R-:W-:Y:S02]  /*93c0*/  SEL R0, R0, RZ, P1 ;  /* 0x000000ff00007207 */ /* 0x000fe40000800000 */
[----:B------:R-:W-:-:S03]  /*93d0*/  LOP3.LUT R7, R7, R2, RZ, 0x3c, !PT ;  /* 0x0000000207077212 */ /* 0x000fc600078e3cff */
[----:B0-----:R-:W-:Y:S01]  /*93e0*/  IMAD R9, R0, 0x8, R3 ;  /* 0x0000000800097824 */ /* 0x001fe200078e0203 */
[----:B------:R-:W-:Y:S01]  /*93f0*/  SHF.L.U32 R4, R7, 0x1f, RZ ;  /* 0x0000001f07047819 */ /* 0x000fe200000006ff */
[----:B-1----:R-:W-:Y:S06]  /*9400*/  @!P0 BRA `(.L_x_234) ;  /* 0x0000000400b88947 */ /* 0x002fec0003800000 */
.L_x_252:
        /* <DEDUP_REMOVED lines=9> */
.L_x_253:
        /* <DEDUP_REMOVED lines=9> */
.L_x_254:
        /* <DEDUP_REMOVED lines=9> */
.L_x_255:
        /* <DEDUP_REMOVED lines=9> */
.L_x_256:
        /* <DEDUP_REMOVED lines=9> */
.L_x_257:
        /* <DEDUP_REMOVED lines=9> */
.L_x_258:
[----:B------:R-:W1:Y:S01]  /*9770*/  SYNCS.PHASECHK.TRANS64.TRYWAIT P0, [R9+URZ], R4 ;  /* 0x00000004090075a7 */ /* 0x000e62000800017f */
[----:B------:R-:W-:-:S05]  /*9780*/  VIADD R0, R0, 0x1 ;  /* 0x0000000100007836 */ /* 0x000fca0000000000 */
[----:B------:R-:W-:-:S04]  /*9790*/  ISETP.NE.AND P1, PT, R0, 0xb, PT ;  /* 0x0000000b0000780c */ /* 0x000fc80003f25270 */
[----:B------:R-:W-:Y:S02]  /*97a0*/  SEL R2, RZ, 0x1, P1 ;  /* 0x00000001ff027807 */ /* 0x000fe40000800000 */
[----:B------:R-:W-:Y:S02]  /*97b0*/  SEL R0, R0, RZ, P1 ;  /* 0x000000ff00007207 */ /* 0x000fe40000800000 */
[----:B------:R-:W-:Y:S01]  /*97c0*/  LOP3.LUT R2, R7, R2, RZ, 0x3c, !PT ;  /* 0x0000000207027212 */ /* 0x000fe200078e3cff */
[----:B-1----:R-:W-:Y:S06]  /*97d0*/  @!P0 BRA `(.L_x_241) ;  /* 0x0000000400508947 */ /* 0x002fec0003800000 */
.L_x_259:
[----:B------:R-:W-:Y:S01]  /*97e0*/  IMAD R3, R0, 0x8, R3 ;  /* 0x0000000800037824 */ /* 0x000fe200078e0203 */
[----:B------:R-:W-:-:S07]  /*97f0*/  SHF.L.U32 R0, R2, 0x1f, RZ ;  /* 0x0000001f02007819 */ /* 0x000fce00000006ff */
.L_x_242:
[----:B--2---:R2:W3:Y:S02]  /*9800*/  SYNCS.PHASECHK.TRANS64.TRYWAIT P0, [R3+URZ], R0 ;  /* 0x00000000030075a7 */ /* 0x0044e4000800017f */
[----:B---3--:R-:W-:Y:S05]  /*9810*/  @!P0 NANOSLEEP.SYNCS 0x989680 ;  /* 0x009896800000895d */ /* 0x008fea0003900000 */
[----:B------:R-:W3:Y:S02]  /*9820*/  @!P0 SYNCS.PHASECHK.TRANS64 P0, [R3+URZ], R0 ;  /* 0x00000000030085a7 */ /* 0x000ee4000800007f */
[----:B---3--:R-:W-:Y:S05]  /*9830*/  @!P0 BRA `(.L_x_242) ;  /* 0xfffffffc00f08947 */ /* 0x008fea000383ffff */
.L_x_230:
[----:B------:R-:W-:Y:S05]  /*9840*/  BSYNC B0 ;  /* 0x0000000000007941 */ /* 0x000fea0003800000 */
.L_x_229:
[----:B------:R-:W-:Y:S05]  /*9850*/  EXIT ;  /* 0x000000000000794d */ /* 0x000fea0003800000 */
.L_x_18:
[----:B----4-:R4:W0:Y:S02]  /*9860*/  SYNCS.PHASECHK.TRANS64.TRYWAIT P1, [R3+URZ], R0 ;  /* 0x00000000030075a7 */ /* 0x010824000802017f */
[----:B0-----:R-:W-:Y:S05]  /*9870*/  @!P1 NANOSLEEP.SYNCS 0x989680 ;  /* 0x009896800000995d */ /* 0x001fea0003900000 */
[----:B------:R-:W0:Y:S02]  /*9880*/  @!P1 SYNCS.PHASECHK.TRANS64 P1, [R3+URZ], R0 ;  /* 0x00000000030095a7 */ /* 0x000e24000802007f */
[----:B0-----:R-:W-:Y:S05]  /*9890*/  @!P1 BRA `(.L_x_18) ;  /* 0xfffffffc00f09947 */ /* 0x001fea000383ffff */
[----:B------:R-:W-:Y:S05]  /*98a0*/  BRA `(.L_x_17) ;  /* 0xffffff7800b07947 */ /* 0x000fea000383ffff */
.L_x_23:
[----:B-1----:R1:W3:Y:S02]  /*98b0*/  SYNCS.PHASECHK.TRANS64.TRYWAIT P1, [R5+URZ], R4 ;  /* 0x00000004050075a7 */ /* 0x0022e4000802017f */
[----:B---3--:R-:W-:Y:S05]  /*98c0*/  @!P1 NANOSLEEP.SYNCS 0x989680 ;  /* 0x009896800000995d */ /* 0x008fea0003900000 */
[----:B------:R-:W3:Y:S02]  /*98d0*/  @!P1 SYNCS.PHASECHK.TRANS64 P1, [R5+URZ], R4 ;  /* 0x00000004050095a7 */ /* 0x000ee4000802007f */
[----:B---3--:R-:W-:Y:S05]  /*98e0*/  @!P1 BRA `(.L_x_23) ;  /* 0xfffffffc00f09947 */ /* 0x008fea000383ffff */
[----:B------:R-:W-:Y:S05]  /*98f0*/  BRA `(.L_x_22) ;  /* 0xffffff8400847947 */ /* 0x000fea000383ffff */
.L_x_216:
[----:B------:R-:W-:Y:S01]  /*9900*/  BSSY B1, `(.L_x_243) ;  /* 0x0000006000017945 */ /* 0x000fe20003800000 */
[----:B------:R-:W-:-:S07]  /*9910*/  IMAD.MOV.U32 R15, RZ, RZ, -0x1 ;  /* 0xffffffffff0f7424 */ /* 0x000fce00078e00ff */
[----:B------:R-:W-:Y:S05]  /*9920*/  WARPSYNC.COLLECTIVE R15, `(.L_x_244) ;  /* 0x000000000f0c7348 */ /* 0x000fea0003c00000 */
[----:B------:R-:W-:Y:S02]  /*9930*/  ELECT P6, UR62, PT ;  /* 0x00000000003e782f */ /* 0x000fe400038c0000 */
[----:B------:R-:W-:Y:S01]  /*9940*/  MOV R14, UR62 ;  /* 0x0000003e000e7c02 */ /* 0x000fe20008000f00 */
[----:B------:R-:W-:Y:S10]  /*9950*/  ENDCOLLECTIVE ;  /* 0x000000000000791b */ /* 0x000ff40003800000 */
.L_x_244:
[----:B------:R-:W-:Y:S05]  /*9960*/  BSYNC B1 ;  /* 0x0000000000017941 */ /* 0x000fea0003800000 */
.L_x_243:
[----:B------:R-:W-:Y:S05]  /*9970*/  BRA `(.L_x_245) ;  /* 0xffffffec00507947 */ /* 0x000fea000383ffff */
.L_x_219:
[----:B0-----:R0:W1:Y:S02]  /*9980*/  SYNCS.PHASECHK.TRANS64.TRYWAIT P1, [R14+URZ+0x58], R7 ;  /* 0x000058070e0075a7 */ /* 0x001064000802017f */
[----:B-1----:R-:W-:Y:S05]  /*9990*/  @!P1 NANOSLEEP.SYNCS 0x989680 ;  /* 0x009896800000995d */ /* 0x002fea0003900000 */
[----:B------:R-:W1:Y:S02]  /*99a0*/  @!P1 SYNCS.PHASECHK.TRANS64 P1, [R14+URZ+0x58], R7 ;  /* 0x000058070e0095a7 */ /* 0x000e64000802007f */
[----:B-1----:R-:W-:Y:S05]  /*99b0*/  @!P1 BRA `(.L_x_219) ;  /* 0xfffffffc00f09947 */ /* 0x002fea000383ffff */
[----:B------:R-:W-:Y:S05]  /*99c0*/  BRA `(.L_x_246) ;  /* 0xffffffec00847947 */ /* 0x000fea000383ffff */
.L_x_228:
[----:B------:R-:W-:Y:S01]  /*99d0*/  BSSY B0, `(.L_x_247) ;  /* 0x0000006000007945 */ /* 0x000fe20003800000 */
[----:B------:R-:W-:-:S07]  /*99e0*/  IMAD.MOV.U32 R15, RZ, RZ, -0x1 ;  /* 0xffffffffff0f7424 */ /* 0x000fce00078e00ff */
[----:B------:R-:W-:Y:S05]  /*99f0*/  WARPSYNC.COLLECTIVE R15, `(.L_x_248) ;  /* 0x000000000f0c7348 */ /* 0x000fea0003c00000 */
[----:B------:R-:W-:Y:S02]  /*9a00*/  ELECT P6, UR62, PT ;  /* 0x00000000003e782f */ /* 0x000fe400038c0000 */
[----:B------:R-:W-:Y:S01]  /*9a10*/  MOV R14, UR62 ;  /* 0x0000003e000e7c02 */ /* 0x000fe20008000f00 */
[----:B------:R-:W-:Y:S10]  /*9a20*/  ENDCOLLECTIVE ;  /* 0x000000000000791b */ /* 0x000ff40003800000 */
.L_x_248:
[----:B------:R-:W-:Y:S05]  /*9a30*/  BSYNC B0 ;  /* 0x0000000000007941 */ /* 0x000fea0003800000 */
.L_x_247:
[----:B------:R-:W-:Y:S05]  /*9a40*/  BRA `(.L_x_249) ;  /* 0xfffffff400d47947 */ /* 0x000fea000383ffff */
.L_x_232:
[----:B0-----:R0:W1:Y:S02]  /*9a50*/  SYNCS.PHASECHK.TRANS64.TRYWAIT P0, [R7+URZ], R2 ;  /* 0x00000002070075a7 */ /* 0x001064000800017f */
[----:B-1----:R-:W-:Y:S05]  /*9a60*/  @!P0 NANOSLEEP.SYNCS 0x989680 ;  /* 0x009896800000895d */ /* 0x002fea0003900000 */
[----:B------:R-:W1:Y:S02]  /*9a70*/  @!P0 SYNCS.PHASECHK.TRANS64 P0, [R7+URZ], R2 ;  /* 0x00000002070085a7 */ /* 0x000e64000800007f */
[----:B-1----:R-:W-:Y:S05]  /*9a80*/  @!P0 BRA `(.L_x_232) ;  /* 0xfffffffc00f08947 */ /* 0x002fea000383ffff */
[----:B------:R-:W-:Y:S05]  /*9a90*/  BRA `(.L_x_250) ;  /* 0xfffffff800147947 */ /* 0x000fea000383ffff */
.L_x_233:
[----:B0-----:R0:W1:Y:S02]  /*9aa0*/  SYNCS.PHASECHK.TRANS64.TRYWAIT P0, [R9+URZ], R4 ;  /* 0x00000004090075a7 */ /* 0x001064000800017f */
[----:B-1----:R-:W-:Y:S05]  /*9ab0*/  @!P0 NANOSLEEP.SYNCS 0x989680 ;  /* 0x009896800000895d */ /* 0x002fea0003900000 */
[----:B------:R-:W1:Y:S02]  /*9ac0*/  @!P0 SYNCS.PHASECHK.TRANS64 P0, [R9+URZ], R4 ;  /* 0x00000004090085a7 */ /* 0x000e64000800007f */
[----:B-1----:R-:W-:Y:S05]  /*9ad0*/  @!P0 BRA `(.L_x_233) ;  /* 0xfffffffc00f08947 */ /* 0x002fea000383ffff */
[----:B------:R-:W-:Y:S05]  /*9ae0*/  BRA `(.L_x_251) ;  /* 0xfffffff800247947 */ /* 0x000fea000383ffff */
.L_x_234:
[----:B0-----:R0:W1:Y:S02]  /*9af0*/  SYNCS.PHASECHK.TRANS64.TRYWAIT P0, [R6+URZ], R5 ;  /* 0x00000005060075a7 */ /* 0x001064000800017f */
[----:B-1----:R-:W-:Y:S05]  /*9b00*/  @!P0 NANOSLEEP.SYNCS 0x989680 ;  /* 0x009896800000895d */ /* 0x002fea0003900000 */
[----:B------:R-:W1:Y:S02]  /*9b10*/  @!P0 SYNCS.PHASECHK.TRANS64 P0, [R6+URZ], R5 ;  /* 0x00000005060085a7 */ /* 0x000e64000800007f */
[----:B-1----:R-:W-:Y:S05]  /*9b20*/  @!P0 BRA `(.L_x_234) ;  /* 0xfffffffc00f08947 */ /* 0x002fea000383ffff */
[----:B------:R-:W-:Y:S05]  /*9b30*/  BRA `(.L_x_252) ;  /* 0xfffffff800347947 */ /* 0x000fea000383ffff */
.L_x_235:
[----:B0-----:R0:W1:Y:S02]  /*9b40*/  SYNCS.PHASECHK.TRANS64.TRYWAIT P0, [R9+URZ], R4 ;  /* 0x00000004090075a7 */ /* 0x001064000800017f */
[----:B-1----:R-:W-:Y:S05]  /*9b50*/  @!P0 NANOSLEEP.SYNCS 0x989680 ;  /* 0x009896800000895d */ /* 0x002fea0003900000 */
[----:B------:R-:W1:Y:S02]  /*9b60*/  @!P0 SYNCS.PHASECHK.TRANS64 P0, [R9+URZ], R4 ;  /* 0x00000004090085a7 */ /* 0x000e64000800007f */
[----:B-1----:R-:W-:Y:S05]  /*9b70*/  @!P0 BRA `(.L_x_235) ;  /* 0xfffffffc00f08947 */ /* 0x002fea000383ffff */
[----:B------:R-:W-:Y:S05]  /*9b80*/  BRA `(.L_x_253) ;  /* 0xfffffff800447947 */ /* 0x000fea000383ffff */
.L_x_236:
[----:B0-----:R0:W1:Y:S02]  /*9b90*/  SYNCS.PHASECHK.TRANS64.TRYWAIT P0, [R6+URZ], R5 ;  /* 0x00000005060075a7 */ /* 0x001064000800017f */
[----:B-1----:R-:W-:Y:S05]  /*9ba0*/  @!P0 NANOSLEEP.SYNCS 0x989680 ;  /* 0x009896800000895d */ /* 0x002fea0003900000 */
[----:B------:R-:W1:Y:S02]  /*9bb0*/  @!P0 SYNCS.PHASECHK.TRANS64 P0, [R6+URZ], R5 ;  /* 0x00000005060085a7 */ /* 0x000e64000800007f */
[----:B-1----:R-:W-:Y:S05]  /*9bc0*/  @!P0 BRA `(.L_x_236) ;  /* 0xfffffffc00f08947 */ /* 0x002fea000383ffff */
[----:B------:R-:W-:Y:S05]  /*9bd0*/  BRA `(.L_x_254) ;  /* 0xfffffff800547947 */ /* 0x000fea000383ffff */
.L_x_237:
[----:B0-----:R0:W1:Y:S02]  /*9be0*/  SYNCS.PHASECHK.TRANS64.TRYWAIT P0, [R9+URZ], R4 ;  /* 0x00000004090075a7 */ /* 0x001064000800017f */
[----:B-1----:R-:W-:Y:S05]  /*9bf0*/  @!P0 NANOSLEEP.SYNCS 0x989680 ;  /* 0x009896800000895d */ /* 0x002fea0003900000 */
[----:B------:R-:W1:Y:S02]  /*9c00*/  @!P0 SYNCS.PHASECHK.TRANS64 P0, [R9+URZ], R4 ;  /* 0x00000004090085a7 */ /* 0x000e64000800007f */
[----:B-1----:R-:W-:Y:S05]  /*9c10*/  @!P0 BRA `(.L_x_237) ;  /* 0xfffffffc00f08947 */ /* 0x002fea000383ffff */
[----:B------:R-:W-:Y:S05]  /*9c20*/  BRA `(.L_x_255) ;  /* 0xfffffff800647947 */ /* 0x000fea000383ffff */
.L_x_238:
[----:B0-----:R0:W1:Y:S02]  /*9c30*/  SYNCS.PHASECHK.TRANS64.TRYWAIT P0, [R6+URZ], R5 ;  /* 0x00000005060075a7 */ /* 0x001064000800017f */
[----:B-1----:R-:W-:Y:S05]  /*9c40*/  @!P0 NANOSLEEP.SYNCS 0x989680 ;  /* 0x009896800000895d */ /* 0x002fea0003900000 */
[----:B------:R-:W1:Y:S02]  /*9c50*/  @!P0 SYNCS.PHASECHK.TRANS64 P0, [R6+URZ], R5 ;  /* 0x00000005060085a7 */ /* 0x000e64000800007f */
[----:B-1----:R-:W-:Y:S05]  /*9c60*/  @!P0 BRA `(.L_x_238) ;  /* 0xfffffffc00f08947 */ /* 0x002fea000383ffff */
[----:B------:R-:W-:Y:S05]  /*9c70*/  BRA `(.L_x_256) ;  /* 0xfffffff800747947 */ /* 0x000fea000383ffff */
.L_x_239:
[----:B0-----:R0:W1:Y:S02]  /*9c80*/  SYNCS.PHASECHK.TRANS64.TRYWAIT P0, [R9+URZ], R4 ;  /* 0x00000004090075a7 */ /* 0x001064000800017f */
[----:B-1----:R-:W-:Y:S05]  /*9c90*/  @!P0 NANOSLEEP.SYNCS 0x989680 ;  /* 0x009896800000895d */ /* 0x002fea0003900000 */
[----:B------:R-:W1:Y:S02]  /*9ca0*/  @!P0 SYNCS.PHASECHK.TRANS64 P0, [R9+URZ], R4 ;  /* 0x00000004090085a7 */ /* 0x000e64000800007f */
[----:B-1----:R-:W-:Y:S05]  /*9cb0*/  @!P0 BRA `(.L_x_239) ;  /* 0xfffffffc00f08947 */ /* 0x002fea000383ffff */
[----:B------:R-:W-:Y:S05]  /*9cc0*/  BRA `(.L_x_257) ;  /* 0xfffffff800847947 */ /* 0x000fea000383ffff */
.L_x_240:
[----:B0-----:R0:W1:Y:S02]  /*9cd0*/  SYNCS.PHASECHK.TRANS64.TRYWAIT P0, [R6+URZ], R5 ;  /* 0x00000005060075a7 */ /* 0x001064000800017f */
[----:B-1----:R-:W-:Y:S05]  /*9ce0*/  @!P0 NANOSLEEP.SYNCS 0x989680 ;  /* 0x009896800000895d */ /* 0x002fea0003900000 */
[----:B------:R-:W1:Y:S02]  /*9cf0*/  @!P0 SYNCS.PHASECHK.TRANS64 P0, [R6+URZ], R5 ;  /* 0x00000005060085a7 */ /* 0x000e64000800007f */
[----:B-1----:R-:W-:Y:S05]  /*9d00*/  @!P0 BRA `(.L_x_240) ;  /* 0xfffffffc00f08947 */ /* 0x002fea000383ffff */
[----:B------:R-:W-:Y:S05]  /*9d10*/  BRA `(.L_x_258) ;  /* 0xfffffff800947947 */ /* 0x000fea000383ffff */
.L_x_241:
[----:B-1----:R1:W2:Y:S02]  /*9d20*/  SYNCS.PHASECHK.TRANS64.TRYWAIT P0, [R9+URZ], R4 ;  /* 0x00000004090075a7 */ /* 0x0022a4000800017f */
[----:B--2---:R-:W-:Y:S05]  /*9d30*/  @!P0 NANOSLEEP.SYNCS 0x989680 ;  /* 0x009896800000895d */ /* 0x004fea0003900000 */
[----:B------:R-:W2:Y:S02]  /*9d40*/  @!P0 SYNCS.PHASECHK.TRANS64 P0, [R9+URZ], R4 ;  /* 0x00000004090085a7 */ /* 0x000ea4000800007f */
[----:B--2---:R-:W-:Y:S05]  /*9d50*/  @!P0 BRA `(.L_x_241) ;  /* 0xfffffffc00f08947 */ /* 0x004fea000383ffff */
[----:B------:R-:W-:Y:S05]  /*9d60*/  BRA `(.L_x_259) ;  /* 0xfffffff8009c7947 */ /* 0x000fea000383ffff */
.L_x_260:
[----:B------:R-:W-:-:S00]  /*9d70*/  BRA `(.L_x_260) ;  /* 0xfffffffc00fc7947 */ /* 0x000fc0000383ffff */
[----:B------:R-:W-:-:S00]  /*9d80*/  NOP ;  /* 0x0000000000007918 */ /* 0x000fc00000000000 */
[----:B------:R-:W-:-:S00]  /*9d90*/  NOP ;  /* 0x0000000000007918 */ /* 0x000fc00000000000 */
[----:B------:R-:W-:-:S00]  /*9da0*/  NOP ;  /* 0x0000000000007918 */ /* 0x000fc00000000000 */
[----:B------:R-:W-:-:S00]  /*9db0*/  NOP ;  /* 0x0000000000007918 */ /* 0x000fc00000000000 */
[----:B------:R-:W-:-:S00]  /*9dc0*/  NOP ;  /* 0x0000000000007918 */ /* 0x000fc00000000000 */
[----:B------:R-:W-:-:S00]  /*9dd0*/  NOP ;  /* 0x0000000000007918 */ /* 0x000fc00000000000 */
[----:B------:R-:W-:-:S00]  /*9de0*/  NOP ;  /* 0x0000000000007918 */ /* 0x000fc00000000000 */
[----:B------:R-:W-:-:S00]  /*9df0*/  NOP ;  /* 0x0000000000007918 */ /* 0x000fc00000000000 */
.L_x_261:


//--------------------- .nv.global.init           --------------------------
	.section	.nv.global.init,"aw",@progbits
.nv.global.init:
	.type		$str$22,@object
	.size		$str$22,($str$23 - $str$22)
$str$22:
        /*0000*/ 	.byte	0x6b, 0x5f, 0x74, 0x69, 0x6c, 0x65, 0x5f, 0x63, 0x6f, 0x75, 0x6e, 0x74, 0x20, 0x3e, 0x3d, 0x20
        /*0010*/ 	.byte	0x31, 0x00
	.type		$str$23,@object
	.size		$str$23,(__unnamed_1 - $str$23)
$str$23:
        /*0012*/ 	.byte	0x2f, 0x74, 0x6d, 0x70, 0x2f, 0x63, 0x75, 0x74, 0x6c, 0x61, 0x73, 0x73, 0x5f, 0x73, 0x77, 0x65
        /*0022*/ 	.byte	0x65, 0x70, 0x5f, 0x73, 0x72, 0x63, 0x2f, 0x69, 0x6e, 0x63, 0x6c, 0x75, 0x64, 0x65, 0x2f, 0x63
        /*0032*/ 	.byte	0x75, 0x74, 0x6c, 0x61, 0x73, 0x73, 0x2f, 0x67, 0x65, 0x6d, 0x6d, 0x2f, 0x63, 0x6f, 0x6c, 0x6c
        /*0042*/ 	.byte	0x65, 0x63, 0x74, 0x69, 0x76, 0x65, 0x2f, 0x73, 0x6d, 0x39, 0x30, 0x5f, 0x6d, 0x6d, 0x61, 0x5f
        /*0052*/ 	.byte	0x74, 0x6d, 0x61, 0x5f, 0x67, 0x6d, 0x6d, 0x61, 0x5f, 0x73, 0x73, 0x5f, 0x77, 0x61, 0x72, 0x70
        /*0062*/ 	.byte	0x73, 0x70, 0x65, 0x63, 0x69, 0x61, 0x6c, 0x69, 0x7a, 0x65, 0x64, 0x2e, 0x68, 0x70, 0x70, 0x00
	.type		__unnamed_1,@object
	.size		__unnamed_1,(.L_0 - __unnamed_1)
__unnamed_1:
        /*0072*/ 	.byte	0x76, 0x6f, 0x69, 0x64, 0x20, 0x63, 0x75, 0x74, 0x6c, 0x61, 0x73, 0x73, 0x3a, 0x3a, 0x67, 0x65
        /* <DEDUP_REMOVED lines=171> */
        /*0b32*/ 	.byte	0x75, 0x74, 0x65, 0x3a, 0x3a, 0x69, 0x64, 0x65, 0x6e, 0x74, 0x69, 0x74, 0x79, 0x5d, 0x00
.L_0:


//--------------------- .nv.shared._ZN7cutlass13device_kernelINS_4gemm6kernel13GemmUniversalIN4cute5tupleIJiiiiEEENS1_10collective13CollectiveMmaINS1_34MainloopSm90TmaGmmaWarpSpecializedILi11ENS5_IJNS4_1CILi1EEESB_SB_EEENS1_35KernelTmaWarpSpecializedCooperativeEEENS5_IJNSA_ILi128EEENSA_ILi176EEENSA_ILi64EEEEEEaNS5_IJlSB_lEEEaSJ_NS4_8TiledMMAINS4_8MMA_AtomIJNS4_4SM904GMMA26MMA_64x16x32_S32S8S8_SS_TNEEEENS4_6LayoutINS5_IJNSA_ILi2EEESB_SB_EEENS5_IJSB_NSA_ILi0EEEST_EEEEENS5_IJNS4_10UnderscoreESW_SW_EEEEENS4_13SM90_TMA_LOADENS4_14ComposedLayoutINS4_7SwizzleILi2ELi4ELi3EEENS4_18smem_ptr_flag_bitsILi8EEENSQ_INS5_IJNSA_ILi8EEESH_EEENS5_IJSH_SB_EEEEEEEvNS4_8identityESZ_S19_vS1A_EENS_8epilogue10collective6detail29Sm90TmaWarpSpecializedAdapterINS1D_15DefaultEpilogueIaSJ_SJ_NS1C_6thread17LinearCombinationIaLi1EiiLNS1H_9ScaleType4KindE0ELNS_15FloatRoundStyleE2EaEENS1_15EpilogueDefaultEEEEEvvEEEEvNT_6ParamsE --------------------------
	.section	.nv.shared._ZN7cutlass13device_kernelINS_4gemm6kernel13GemmUniversalIN4cute5tupleIJiiiiEEENS1_10collective13CollectiveMmaINS1_34MainloopSm90TmaGmmaWarpSpecializedILi11ENS5_IJNS4_1CILi1EEESB_SB_EEENS1_35KernelTmaWarpSpecializedCooperativeEEENS5_IJNSA_ILi128EEENSA_ILi176EEENSA_ILi64EEEEEEaNS5_IJlSB_lEEEaSJ_NS4_8TiledMMAINS4_8MMA_AtomIJNS4_4SM904GMMA26MMA_64x16x32_S32S8S8_SS_TNEEEENS4_6LayoutINS5_IJNSA_ILi2EEESB_SB_EEENS5_IJSB_NSA_ILi0EEEST_EEEEENS5_IJNS4_10UnderscoreESW_SW_EEEEENS4_13SM90_TMA_LOADENS4_14ComposedLayoutINS4_7SwizzleILi2ELi4ELi3EEENS4_18smem_ptr_flag_bitsILi8EEENSQ_INS5_IJNSA_ILi8EEESH_EEENS5_IJSH_SB_EEEEEEEvNS4_8identityESZ_S19_vS1A_EENS_8epilogue10collective6detail29Sm90TmaWarpSpecializedAdapterINS1D_15DefaultEpilogueIaSJ_SJ_NS1C_6thread17LinearCombinationIaLi1EiiLNS1H_9ScaleType4KindE0ELNS_15FloatRoundStyleE2EaEENS1_15EpilogueDefaultEEEEEvvEEEEvNT_6ParamsE,"aw",@nobits
	.sectionflags	@""
	.align	16
	.zero		1024


//--------------------- .nv.shared.reserved.0     --------------------------
	.section	.nv.shared.reserved.0,"aw",@nobits
	.weak		__nv_reservedSMEM_offset_0_alias
	.size		__nv_reservedSMEM_offset_0_alias, 0, 0
	.other		__nv_reservedSMEM_offset_0_alias,@"STO_CUDA_RESERVED_SHARED STV_DEFAULT"
__nv_reservedSMEM_offset_0_alias:
	.zero		0


//--------------------- .nv.global                --------------------------
	.section	.nv.global,"aw",@nobits
.nv.global:
	.type		_ZN40_INTERNAL_aee0626a_4_k_cu_0121dabb_125014cute1_E,@object
	.size		_ZN40_INTERNAL_aee0626a_4_k_cu_0121dabb_125014cute1_E,(_ZN40_INTERNAL_aee0626a_4_k_cu_0121dabb_125014cuda3std3__45__cpo6cbeginE - _ZN40_INTERNAL_aee0626a_4_k_cu_0121dabb_125014cute1_E)
_ZN40_INTERNAL_aee0626a_4_k_cu_0121dabb_125014cute1_E:
	.zero		1
	.type		_ZN40_INTERNAL_aee0626a_4_k_cu_0121dabb_125014cuda3std3__45__cpo6cbeginE,@object
	.size		_ZN40_INTERNAL_aee0626a_4_k_cu_0121dabb_125014cuda3std3__45__cpo6cbeginE,(_ZN40_INTERNAL_aee0626a_4_k_cu_0121dabb_125014cuda3std3__48in_placeE - _ZN40_INTERNAL_aee0626a_4_k_cu_0121dabb_125014cuda3std3__45__cpo6cbeginE)
_ZN40_INTERNAL_aee0626a_4_k_cu_0121dabb_125014cuda3std3__45__cpo6cbeginE:
	.zero		1
	.type		_ZN40_INTERNAL_aee0626a_4_k_cu_0121dabb_125014cuda3std3__48in_placeE,@object
	.size		_ZN40_INTERNAL_aee0626a_4_k_cu_0121dabb_125014cuda3std3__48in_placeE,(_ZN40_INTERNAL_aee0626a_4_k_cu_0121dabb_125014cuda3std6ranges3__45__cpo9iter_moveE - _ZN40_INTERNAL_aee0626a_4_k_cu_0121dabb_125014cuda3std3__48in_placeE)
_ZN40_INTERNAL_aee0626a_4_k_cu_0121dabb_125014cuda3std3__48in_placeE:
	.zero		1
	.type		_ZN40_INTERNAL_aee0626a_4_k_cu_0121dabb_125014cuda3std6ranges3__45__cpo9iter_moveE,@object
	.size		_ZN40_INTERNAL_aee0626a_4_k_cu_0121dabb_125014cuda3std6ranges3__45__cpo9iter_moveE,(_ZN40_INTERNAL_aee0626a_4_k_cu_0121dabb_125014cuda3std3__45__cpo5beginE - _ZN40_INTERNAL_aee0626a_4_k_cu_0121dabb_125014cuda3std6ranges3__45__cpo9iter_moveE)
_ZN40_INTERNAL_aee0626a_4_k_cu_0121dabb_125014cuda3std6ranges3__45__cpo9iter_moveE:
	.zero		1
	.type		_ZN40_INTERNAL_aee0626a_4_k_cu_0121dabb_125014cuda3std3__45__cpo5beginE,@object
	.size		_ZN40_INTERNAL_aee0626a_4_k_cu_0121dabb_125014cuda3std3__45__cpo5beginE,(_ZN40_INTERNAL_aee0626a_4_k_cu_0121dabb_125014cuda3std3__442_GLOBAL__N__aee0626a_4_k_cu_0121dabb_125016ignoreE - _ZN40_INTERNAL_aee0626a_4_k_cu_0121dabb_125014cuda3std3__45__cpo5beginE)
_ZN40_INTERNAL_aee0626a_4_k_cu_0121dabb_125014cuda3std3__45__cpo5beginE:
	.zero		1
	.type		_ZN40_INTERNAL_aee0626a_4_k_cu_0121dabb_125014cuda3std3__442_GLOBAL__N__aee0626a_4_k_cu_0121dabb_125016ignoreE,@object
	.size		_ZN40_INTERNAL_aee0626a_4_k_cu_0121dabb_125014cuda3std3__442_GLOBAL__N__aee0626a_4_k_cu_0121dabb_125016ignoreE,(_ZN40_INTERNAL_aee0626a_4_k_cu_0121dabb_125014cute7productE - _ZN40_INTERNAL_aee0626a_4_k_cu_0121dabb_125014cuda3std3__442_GLOBAL__N__aee0626a_4_k_cu_0121dabb_125016ignoreE)
_ZN40_INTERNAL_aee0626a_4_k_cu_0121dabb_125014cuda3std3__442_GLOBAL__N__aee0626a_4_k_cu_0121dabb_125016ignoreE:
	.zero		1
	.type		_ZN40_INTERNAL_aee0626a_4_k_cu_0121dabb_125014cute7productE,@object
	.size		_ZN40_INTERNAL_aee0626a_4_k_cu_0121dabb_125014cute7productE,(_ZN40_INTERNAL_aee0626a_4_k_cu_0121dabb_125014cuda3std3__45__cpo3endE - _ZN40_INTERNAL_aee0626a_4_k_cu_0121dabb_125014cute7productE)
_ZN40_INTERNAL_aee0626a_4_k_cu_0121dabb_125014cute7productE:
	.zero		1
	.type		_ZN40_INTERNAL_aee0626a_4_k_cu_0121dabb_125014cuda3std3__45__cpo3endE,@object
	.size		_ZN40_INTERNAL_aee0626a_4_k_cu_0121dabb_125014cuda3std3__45__cpo3endE,(_ZN40_INTERNAL_aee0626a_4_k_cu_0121dabb_125014cuda3std3__419piecewise_constructE - _ZN40_INTERNAL_aee0626a_4_k_cu_0121dabb_125014cuda3std3__45__cpo3endE)
_ZN40_INTERNAL_aee0626a_4_k_cu_0121dabb_125014cuda3std3__45__cpo3endE:
	.zero		1
	.type		_ZN40_INTERNAL_aee0626a_4_k_cu_0121dabb_125014cuda3std3__419piecewise_constructE,@object
	.size		_ZN40_INTERNAL_aee0626a_4_k_cu_0121dabb_125014cuda3std3__419piecewise_constructE,(_ZN40_INTERNAL_aee0626a_4_k_cu_0121dabb_125014cuda3std3__45__cpo4cendE - _ZN40_INTERNAL_aee0626a_4_k_cu_0121dabb_125014cuda3std3__419piecewise_constructE)
_ZN40_INTERNAL_aee0626a_4_k_cu_0121dabb_125014cuda3std3__419piecewise_constructE:
	.zero		1
	.type		_ZN40_INTERNAL_aee0626a_4_k_cu_0121dabb_125014cuda3std3__45__cpo4cendE,@object
	.size		_ZN40_INTERNAL_aee0626a_4_k_cu_0121dabb_125014cuda3std3__45__cpo4cendE,(_ZN40_INTERNAL_aee0626a_4_k_cu_0121dabb_125014cuda3std6ranges3__45__cpo4swapE - _ZN40_INTERNAL_aee0626a_4_k_cu_0121dabb_125014cuda3std3__45__cpo4cendE)
_ZN40_INTERNAL_aee0626a_4_k_cu_0121dabb_125014cuda3std3__45__cpo4cendE:
	.zero		1
	.type		_ZN40_INTERNAL_aee0626a_4_k_cu_0121dabb_125014cuda3std6ranges3__45__cpo4swapE,@object
	.size		_ZN40_INTERNAL_aee0626a_4_k_cu_0121dabb_125014cuda3std6ranges3__45__cpo4swapE,(.L_8 - _ZN40_INTERNAL_aee0626a_4_k_cu_0121dabb_125014cuda3std6ranges3__45__cpo4swapE)
_ZN40_INTERNAL_aee0626a_4_k_cu_0121dabb_125014cuda3std6ranges3__45__cpo4swapE:
	.zero		1
.L_8:


//--------------------- .nv.constant0._ZN7cutlass13device_kernelINS_4gemm6kernel13GemmUniversalIN4cute5tupleIJiiiiEEENS1_10collective13CollectiveMmaINS1_34MainloopSm90TmaGmmaWarpSpecializedILi11ENS5_IJNS4_1CILi1EEESB_SB_EEENS1_35KernelTmaWarpSpecializedCooperativeEEENS5_IJNSA_ILi128EEENSA_ILi176EEENSA_ILi64EEEEEEaNS5_IJlSB_lEEEaSJ_NS4_8TiledMMAINS4_8MMA_AtomIJNS4_4SM904GMMA26MMA_64x16x32_S32S8S8_SS_TNEEEENS4_6LayoutINS5_IJNSA_ILi2EEESB_SB_EEENS5_IJSB_NSA_ILi0EEEST_EEEEENS5_IJNS4_10UnderscoreESW_SW_EEEEENS4_13SM90_TMA_LOADENS4_14ComposedLayoutINS4_7SwizzleILi2ELi4ELi3EEENS4_18smem_ptr_flag_bitsILi8EEENSQ_INS5_IJNSA_ILi8EEESH_EEENS5_IJSH_SB_EEEEEEEvNS4_8identityESZ_S19_vS1A_EENS_8epilogue10collective6detail29Sm90TmaWarpSpecializedAdapterINS1D_15DefaultEpilogueIaSJ_SJ_NS1C_6thread17LinearCombinationIaLi1EiiLNS1H_9ScaleType4KindE0ELNS_15FloatRoundStyleE2EaEENS1_15EpilogueDefaultEEEEEvvEEEEvNT_6ParamsE --------------------------
	.section	.nv.constant0._ZN7cutlass13device_kernelINS_4gemm6kernel13GemmUniversalIN4cute5tupleIJiiiiEEENS1_10collective13CollectiveMmaINS1_34MainloopSm90TmaGmmaWarpSpecializedILi11ENS5_IJNS4_1CILi1EEESB_SB_EEENS1_35KernelTmaWarpSpecializedCooperativeEEENS5_IJNSA_ILi128EEENSA_ILi176EEENSA_ILi64EEEEEEaNS5_IJlSB_lEEEaSJ_NS4_8TiledMMAINS4_8MMA_AtomIJNS4_4SM904GMMA26MMA_64x16x32_S32S8S8_SS_TNEEEENS4_6LayoutINS5_IJNSA_ILi2EEESB_SB_EEENS5_IJSB_NSA_ILi0EEEST_EEEEENS5_IJNS4_10UnderscoreESW_SW_EEEEENS4_13SM90_TMA_LOADENS4_14ComposedLayoutINS4_7SwizzleILi2ELi4ELi3EEENS4_18smem_ptr_flag_bitsILi8EEENSQ_INS5_IJNSA_ILi8EEESH_EEENS5_IJSH_SB_EEEEEEEvNS4_8identityESZ_S19_vS1A_EENS_8epilogue10collective6detail29Sm90TmaWarpSpecializedAdapterINS1D_15DefaultEpilogueIaSJ_SJ_NS1C_6thread17LinearCombinationIaLi1EiiLNS1H_9ScaleType4KindE0ELNS_15FloatRoundStyleE2EaEENS1_15EpilogueDefaultEEEEEvvEEEEvNT_6ParamsE,"a",@progbits
	.sectionflags	@""
	.align	4
.nv.constant0._ZN7cutlass13device_kernelINS_4gemm6kernel13GemmUniversalIN4cute5tupleIJiiiiEEENS1_10collective13CollectiveMmaINS1_34MainloopSm90TmaGmmaWarpSpecializedILi11ENS5_IJNS4_1CILi1EEESB_SB_EEENS1_35KernelTmaWarpSpecializedCooperativeEEENS5_IJNSA_ILi128EEENSA_ILi176EEENSA_ILi64EEEEEEaNS5_IJlSB_lEEEaSJ_NS4_8TiledMMAINS4_8MMA_AtomIJNS4_4SM904GMMA26MMA_64x16x32_S32S8S8_SS_TNEEEENS4_6LayoutINS5_IJNSA_ILi2EEESB_SB_EEENS5_IJSB_NSA_ILi0EEEST_EEEEENS5_IJNS4_10UnderscoreESW_SW_EEEEENS4_13SM90_TMA_LOADENS4_14ComposedLayoutINS4_7SwizzleILi2ELi4ELi3EEENS4_18smem_ptr_flag_bitsILi8EEENSQ_INS5_IJNSA_ILi8EEESH_EEENS5_IJSH_SB_EEEEEEEvNS4_8identityESZ_S19_vS1A_EENS_8epilogue10collective6detail29Sm90TmaWarpSpecializedAdapterINS1D_15DefaultEpilogueIaSJ_SJ_NS1C_6thread17LinearCombinationIaLi1EiiLNS1H_9ScaleType4KindE0ELNS_15FloatRoundStyleE2EaEENS1_15EpilogueDefaultEEEEEvvEEEEvNT_6ParamsE:
	.zero		1664


//--------------------- SYMBOLS --------------------------

	.type		.nv.reservedSmem.offset0,@object
	.size		.nv.reservedSmem.offset0,0x4
	.type		__assertfail,@function
